	.target	sm_100a

	.elftype	@"ET_EXEC"


//--------------------- .note.nv.tkinfo           --------------------------
	.section	.note.nv.tkinfo,"",@"SHT_NOTE"
	.sectionflags	@"SHF_NOTE_NV_TKINFO"
	.tkinfo
        /*0018*/ 	.word	0x00000002
        /*0030*/ 	.string	""
        /*0030*/ 	.string	"ptxas"
        /*0030*/ 	.string	"Cuda compilation tools, release 13.0, V13.0.88"
        /*0030*/ 	.string	"Build cuda_13.0.r13.0/compiler.36424714_0"
        /*0030*/ 	.string	"-arch sm_100a -m 64 "



//--------------------- .note.nv.cuinfo           --------------------------
	.section	.note.nv.cuinfo,"",@"SHT_NOTE"
	.sectionflags	@"SHF_NOTE_NV_CUINFO"
        /*0018*/ 	.short	0x0002
        /*001a*/ 	.short	0x0064
        /*001c*/ 	.short	0x0082
	.zero		2


//--------------------- .nv.info                  --------------------------
	.section	.nv.info,"",@"SHT_CUDA_INFO"
	.align	4


	//----- nvinfo : EIATTR_REGCOUNT
	.align		4
        /*0000*/ 	.byte	0x04, 0x2f
        /*0002*/ 	.short	(.L_19 - .L_18)
	.align		4
.L_18:
        /*0004*/ 	.word	index@(_ZN7cutlass13device_kernelINS_4gemm6kernel13GemmUniversalIN4cute5tupleIJiiiiEEENS1_10collective13CollectiveMmaINS1_35MainloopSm100TmaUmmaWarpSpecializedILi6ELi2ELi4ENS5_IJNS4_1CILi1EEENSA_ILi4EEESB_EEEEENS5_IJNSA_ILi128EEESF_NSA_ILi64EEEEEENS_6half_tENS5_IJSB_llEEESI_SJ_NS4_8TiledMMAINS4_8MMA_AtomIJNS4_20SM100_MMA_F16BF16_SSISI_SI_fLi128ELi128ELNS4_4UMMA5MajorE1ELSO_1ELNSN_7ScaleInE0ELSP_0EEEEEENS4_6LayoutINS5_IJSB_SB_SB_EEENS5_IJNSA_ILi0EEESU_SU_EEEEENS5_IJNS4_10UnderscoreESX_SX_EEEEENS4_23SM90_TMA_LOAD_MULTICASTENS4_14ComposedLayoutINS4_7SwizzleILi3ELi4ELi3EEENS4_18smem_ptr_flag_bitsILi16EEENSS_INS5_IJSG_NSA_ILi8EEEEEENS5_IJSB_SG_EEEEEEEvNS4_8identityENS4_13SM90_TMA_LOADES1A_vS1B_EENS_8epilogue10collective18CollectiveEpilogueINS1E_23Sm100TmaWarpSpecializedILi4ELi2ELi32ELb1ELb0EEEJSH_NS5_IJNSS_ISF_SB_EENSS_INSA_ILi32EEESB_EEEEESI_NS5_IJlSB_lEEESI_S1N_NS1E_6fusion15FusionCallbacksIS1I_NS1O_17LinearCombinationISI_fSI_fLNS_15FloatRoundStyleE2EEESH_S1M_JEEENS4_5SM1004TMEM4LOAD26SM100_TMEM_LOAD_32dp32b32xES1C_NS11_INS12_ILi2ELi4ELi3EEES15_NSS_INS5_IJS16_S1K_EEENS5_IJS1K_SB_EEEEEEENS4_39AutoVectorizingCopyWithAssumedAlignmentILi128EEENS4_14SM90_TMA_STOREES22_S24_S24_EEEvvEEEEvNT_6ParamsE)
        /*0008*/ 	.word	0x0000006e


	//----- nvinfo : EIATTR_FRAME_SIZE
	.align		4
.L_19:
        /*000c*/ 	.byte	0x04, 0x11
        /*000e*/ 	.short	(.L_21 - .L_20)
	.align		4
.L_20:
        /*0010*/ 	.word	index@($__internal_2_$__cuda_sm10x_tcgen05_guardrail_trap_unallocated_columns_being_dealloced)
        /*0014*/ 	.word	0x00000000


	//----- nvinfo : EIATTR_FRAME_SIZE
	.align		4
.L_21:
        /*0018*/ 	.byte	0x04, 0x11
        /*001a*/ 	.short	(.L_23 - .L_22)
	.align		4
.L_22:
        /*001c*/ 	.word	index@($__internal_1_$__cuda_sm10x_tcgen05_guardrail_trap_phase_invalid_during_alloc)
        /*0020*/ 	.word	0x00000000


	//----- nvinfo : EIATTR_FRAME_SIZE
	.align		4
.L_23:
        /*0024*/ 	.byte	0x04, 0x11
        /*0026*/ 	.short	(.L_25 - .L_24)
	.align		4
.L_24:
        /*0028*/ 	.word	index@($__internal_0_$__cuda_sm10x_tcgen05_guardrail_trap_col_being_dealloced_not_returned_by_alloc)
        /*002c*/ 	.word	0x00000000


	//----- nvinfo : EIATTR_FRAME_SIZE
	.align		4
.L_25:
        /*0030*/ 	.byte	0x04, 0x11
        /*0032*/ 	.short	(.L_27 - .L_26)
	.align		4
.L_26:
        /*0034*/ 	.word	index@(_ZN7cutlass13device_kernelINS_4gemm6kernel13GemmUniversalIN4cute5tupleIJiiiiEEENS1_10collective13CollectiveMmaINS1_35MainloopSm100TmaUmmaWarpSpecializedILi6ELi2ELi4ENS5_IJNS4_1CILi1EEENSA_ILi4EEESB_EEEEENS5_IJNSA_ILi128EEESF_NSA_ILi64EEEEEENS_6half_tENS5_IJSB_llEEESI_SJ_NS4_8TiledMMAINS4_8MMA_AtomIJNS4_20SM100_MMA_F16BF16_SSISI_SI_fLi128ELi128ELNS4_4UMMA5MajorE1ELSO_1ELNSN_7ScaleInE0ELSP_0EEEEEENS4_6LayoutINS5_IJSB_SB_SB_EEENS5_IJNSA_ILi0EEESU_SU_EEEEENS5_IJNS4_10UnderscoreESX_SX_EEEEENS4_23SM90_TMA_LOAD_MULTICASTENS4_14ComposedLayoutINS4_7SwizzleILi3ELi4ELi3EEENS4_18smem_ptr_flag_bitsILi16EEENSS_INS5_IJSG_NSA_ILi8EEEEEENS5_IJSB_SG_EEEEEEEvNS4_8identityENS4_13SM90_TMA_LOADES1A_vS1B_EENS_8epilogue10collective18CollectiveEpilogueINS1E_23Sm100TmaWarpSpecializedILi4ELi2ELi32ELb1ELb0EEEJSH_NS5_IJNSS_ISF_SB_EENSS_INSA_ILi32EEESB_EEEEESI_NS5_IJlSB_lEEESI_S1N_NS1E_6fusion15FusionCallbacksIS1I_NS1O_17LinearCombinationISI_fSI_fLNS_15FloatRoundStyleE2EEESH_S1M_JEEENS4_5SM1004TMEM4LOAD26SM100_TMEM_LOAD_32dp32b32xES1C_NS11_INS12_ILi2ELi4ELi3EEES15_NSS_INS5_IJS16_S1K_EEENS5_IJS1K_SB_EEEEEEENS4_39AutoVectorizingCopyWithAssumedAlignmentILi128EEENS4_14SM90_TMA_STOREES22_S24_S24_EEEvvEEEEvNT_6ParamsE)
        /*0038*/ 	.word	0x00000000


	//----- nvinfo : EIATTR_MIN_STACK_SIZE
	.align		4
.L_27:
        /*003c*/ 	.byte	0x04, 0x12
        /*003e*/ 	.short	(.L_29 - .L_28)
	.align		4
.L_28:
        /*0040*/ 	.word	index@(_ZN7cutlass13device_kernelINS_4gemm6kernel13GemmUniversalIN4cute5tupleIJiiiiEEENS1_10collective13CollectiveMmaINS1_35MainloopSm100TmaUmmaWarpSpecializedILi6ELi2ELi4ENS5_IJNS4_1CILi1EEENSA_ILi4EEESB_EEEEENS5_IJNSA_ILi128EEESF_NSA_ILi64EEEEEENS_6half_tENS5_IJSB_llEEESI_SJ_NS4_8TiledMMAINS4_8MMA_AtomIJNS4_20SM100_MMA_F16BF16_SSISI_SI_fLi128ELi128ELNS4_4UMMA5MajorE1ELSO_1ELNSN_7ScaleInE0ELSP_0EEEEEENS4_6LayoutINS5_IJSB_SB_SB_EEENS5_IJNSA_ILi0EEESU_SU_EEEEENS5_IJNS4_10UnderscoreESX_SX_EEEEENS4_23SM90_TMA_LOAD_MULTICASTENS4_14ComposedLayoutINS4_7SwizzleILi3ELi4ELi3EEENS4_18smem_ptr_flag_bitsILi16EEENSS_INS5_IJSG_NSA_ILi8EEEEEENS5_IJSB_SG_EEEEEEEvNS4_8identityENS4_13SM90_TMA_LOADES1A_vS1B_EENS_8epilogue10collective18CollectiveEpilogueINS1E_23Sm100TmaWarpSpecializedILi4ELi2ELi32ELb1ELb0EEEJSH_NS5_IJNSS_ISF_SB_EENSS_INSA_ILi32EEESB_EEEEESI_NS5_IJlSB_lEEESI_S1N_NS1E_6fusion15FusionCallbacksIS1I_NS1O_17LinearCombinationISI_fSI_fLNS_15FloatRoundStyleE2EEESH_S1M_JEEENS4_5SM1004TMEM4LOAD26SM100_TMEM_LOAD_32dp32b32xES1C_NS11_INS12_ILi2ELi4ELi3EEES15_NSS_INS5_IJS16_S1K_EEENS5_IJS1K_SB_EEEEEEENS4_39AutoVectorizingCopyWithAssumedAlignmentILi128EEENS4_14SM90_TMA_STOREES22_S24_S24_EEEvvEEEEvNT_6ParamsE)
        /*0044*/ 	.word	0x00000000
.L_29:


//--------------------- .nv.compat                --------------------------
	.section	.nv.compat,"",@"SHT_CUDA_COMPAT_INFO"
	.align	4
        /*0000*/ 	.byte	0x02, 0x09, 0x01, 0x00, 0x02, 0x02, 0x02, 0x00, 0x02, 0x05, 0x05, 0x00, 0x03, 0x07, 0x01, 0x01
        /*0010*/ 	.byte	0x02, 0x03, 0x01, 0x00, 0x02, 0x06, 0x01, 0x00, 0x04, 0x0b, 0x08, 0x00, 0x09, 0x00, 0x00, 0x00
        /*0020*/ 	.byte	0x00, 0x00, 0x00, 0x00


//--------------------- .nv.info._ZN7cutlass13device_kernelINS_4gemm6kernel13GemmUniversalIN4cute5tupleIJiiiiEEENS1_10collective13CollectiveMmaINS1_35MainloopSm100TmaUmmaWarpSpecializedILi6ELi2ELi4ENS5_IJNS4_1CILi1EEENSA_ILi4EEESB_EEEEENS5_IJNSA_ILi128EEESF_NSA_ILi64EEEEEENS_6half_tENS5_IJSB_llEEESI_SJ_NS4_8TiledMMAINS4_8MMA_AtomIJNS4_20SM100_MMA_F16BF16_SSISI_SI_fLi128ELi128ELNS4_4UMMA5MajorE1ELSO_1ELNSN_7ScaleInE0ELSP_0EEEEEENS4_6LayoutINS5_IJSB_SB_SB_EEENS5_IJNSA_ILi0EEESU_SU_EEEEENS5_IJNS4_10UnderscoreESX_SX_EEEEENS4_23SM90_TMA_LOAD_MULTICASTENS4_14ComposedLayoutINS4_7SwizzleILi3ELi4ELi3EEENS4_18smem_ptr_flag_bitsILi16EEENSS_INS5_IJSG_NSA_ILi8EEEEEENS5_IJSB_SG_EEEEEEEvNS4_8identityENS4_13SM90_TMA_LOADES1A_vS1B_EENS_8epilogue10collective18CollectiveEpilogueINS1E_23Sm100TmaWarpSpecializedILi4ELi2ELi32ELb1ELb0EEEJSH_NS5_IJNSS_ISF_SB_EENSS_INSA_ILi32EEESB_EEEEESI_NS5_IJlSB_lEEESI_S1N_NS1E_6fusion15FusionCallbacksIS1I_NS1O_17LinearCombinationISI_fSI_fLNS_15FloatRoundStyleE2EEESH_S1M_JEEENS4_5SM1004TMEM4LOAD26SM100_TMEM_LOAD_32dp32b32xES1C_NS11_INS12_ILi2ELi4ELi3EEES15_NSS_INS5_IJS16_S1K_EEENS5_IJS1K_SB_EEEEEEENS4_39AutoVectorizingCopyWithAssumedAlignmentILi128EEENS4_14SM90_TMA_STOREES22_S24_S24_EEEvvEEEEvNT_6ParamsE --------------------------
	.section	.nv.info._ZN7cutlass13device_kernelINS_4gemm6kernel13GemmUniversalIN4cute5tupleIJiiiiEEENS1_10collective13CollectiveMmaINS1_35MainloopSm100TmaUmmaWarpSpecializedILi6ELi2ELi4ENS5_IJNS4_1CILi1EEENSA_ILi4EEESB_EEEEENS5_IJNSA_ILi128EEESF_NSA_ILi64EEEEEENS_6half_tENS5_IJSB_llEEESI_SJ_NS4_8TiledMMAINS4_8MMA_AtomIJNS4_20SM100_MMA_F16BF16_SSISI_SI_fLi128ELi128ELNS4_4UMMA5MajorE1ELSO_1ELNSN_7ScaleInE0ELSP_0EEEEEENS4_6LayoutINS5_IJSB_SB_SB_EEENS5_IJNSA_ILi0EEESU_SU_EEEEENS5_IJNS4_10UnderscoreESX_SX_EEEEENS4_23SM90_TMA_LOAD_MULTICASTENS4_14ComposedLayoutINS4_7SwizzleILi3ELi4ELi3EEENS4_18smem_ptr_flag_bitsILi16EEENSS_INS5_IJSG_NSA_ILi8EEEEEENS5_IJSB_SG_EEEEEEEvNS4_8identityENS4_13SM90_TMA_LOADES1A_vS1B_EENS_8epilogue10collective18CollectiveEpilogueINS1E_23Sm100TmaWarpSpecializedILi4ELi2ELi32ELb1ELb0EEEJSH_NS5_IJNSS_ISF_SB_EENSS_INSA_ILi32EEESB_EEEEESI_NS5_IJlSB_lEEESI_S1N_NS1E_6fusion15FusionCallbacksIS1I_NS1O_17LinearCombinationISI_fSI_fLNS_15FloatRoundStyleE2EEESH_S1M_JEEENS4_5SM1004TMEM4LOAD26SM100_TMEM_LOAD_32dp32b32xES1C_NS11_INS12_ILi2ELi4ELi3EEES15_NSS_INS5_IJS16_S1K_EEENS5_IJS1K_SB_EEEEEEENS4_39AutoVectorizingCopyWithAssumedAlignmentILi128EEENS4_14SM90_TMA_STOREES22_S24_S24_EEEvvEEEEvNT_6ParamsE,"",@"SHT_CUDA_INFO"
	.sectionflags	@""
	.align	4


	//----- nvinfo : EIATTR_CUDA_API_VERSION
	.align		4
        /*0000*/ 	.byte	0x04, 0x37
        /*0002*/ 	.short	(.L_31 - .L_30)
.L_30:
        /*0004*/ 	.word	0x00000082


	//----- nvinfo : EIATTR_KPARAM_INFO
	.align		4
.L_31:
        /*0008*/ 	.byte	0x04, 0x17
        /*000a*/ 	.short	(.L_33 - .L_32)
.L_32:
        /*000c*/ 	.word	0x00000000
        /*0010*/ 	.short	0x0000
        /*0012*/ 	.short	0x0000
        /*0014*/ 	.byte	0x00, 0xf0, 0x01, 0x20


	//----- nvinfo : EIATTR_AT_ENTRY_FRAGMENTS
	.align		4
.L_33:
        /*0018*/ 	.byte	0x04, 0x4f
        /*001a*/ 	.short	(.L_35 - .L_34)


	//   ....[0]....
.L_34:
        /*001c*/ 	.word	0x00000006


	//----- nvinfo : EIATTR_RESERVED_SMEM_USED
	.align		4
.L_35:
        /*0020*/ 	.byte	0x01, 0x41
	.zero		2


	//----- nvinfo : EIATTR_SPARSE_MMA_MASK
	.align		4
        /*0024*/ 	.byte	0x03, 0x50
        /*0026*/ 	.short	0x0000


	//----- nvinfo : EIATTR_TCGEN05_1CTA_USED
	.align		4
        /*0028*/ 	.byte	0x01, 0x51
	.zero		2


	//----- nvinfo : EIATTR_MAXREG_COUNT
	.align		4
        /*002c*/ 	.byte	0x03, 0x1b
        /*002e*/ 	.short	0x00ff


	//----- nvinfo : EIATTR_NUM_BARRIERS
	.align		4
        /*0030*/ 	.byte	0x02, 0x4c
        /*0032*/ 	.byte	0x07
	.zero		1


	//----- nvinfo : EIATTR_EXTERNS
	.align		4
        /*0034*/ 	.byte	0x04, 0x0f
        /*0036*/ 	.short	(.L_37 - .L_36)


	//   ....[0]....
	.align		4
.L_36:
        /*0038*/ 	.word	index@(__assertfail)


	//----- nvinfo : EIATTR_MERCURY_ISA_VERSION
	.align		4
.L_37:
        /*003c*/ 	.byte	0x03, 0x5f
        /*003e*/ 	.short	0x0101


	//----- nvinfo : EIATTR_INT_WARP_WIDE_INSTR_OFFSETS
	.align		4
        /*0040*/ 	.byte	0x04, 0x31
        /*0042*/ 	.short	(.L_39 - .L_38)


	//   ....[0]....
.L_38:
        /*0044*/ 	.word	0x00002280


	//   ....[1]....
        /*0048*/ 	.word	0x00003e00


	//   ....[2]....
        /*004c*/ 	.word	0x00003e30


	//   ....[3]....
        /*0050*/ 	.word	0x00003e80


	//   ....[4]....
        /*0054*/ 	.word	0x00004770


	//   ....[5]....
        /*0058*/ 	.word	0x000047c0


	//   ....[6]....
        /*005c*/ 	.word	0x000048b0


	//   ....[7]....
        /*0060*/ 	.word	0x00004920


	//   ....[8]....
        /*0064*/ 	.word	0x00004a30


	//   ....[9]....
        /*0068*/ 	.word	0x00004ac0


	//   ....[10]....
        /*006c*/ 	.word	0x00004c90


	//   ....[11]....
        /*0070*/ 	.word	0x00004dd0


	//----- nvinfo : EIATTR_COOP_GROUP_MASK_REGIDS
	.align		4
.L_39:
        /*0074*/ 	.byte	0x04, 0x29
        /*0076*/ 	.short	(.L_41 - .L_40)


	//   ....[0]....
.L_40:
        /*0078*/ 	.word	0xffffffff


	//   ....[1]....
        /*007c*/ 	.word	0xffffffff


	//   ....[2]....
        /*0080*/ 	.word	0xffffffff


	//   ....[3]....
        /*0084*/ 	.word	0xffffffff


	//   ....[4]....
        /*0088*/ 	.word	0xffffffff


	//   ....[5]....
        /*008c*/ 	.word	0xffffffff


	//   ....[6]....
        /*0090*/ 	.word	0xffffffff


	//   ....[7]....
        /*0094*/ 	.word	0xffffffff


	//   ....[8]....
        /*0098*/ 	.word	0xffffffff


	//   ....[9]....
        /*009c*/ 	.word	0xffffffff


	//   ....[10]....
        /*00a0*/ 	.word	0xffffffff


	//   ....[11]....
        /*00a4*/ 	.word	0xffffffff


	//   ....[12]....
        /*00a8*/ 	.word	0xffffffff


	//   ....[13]....
        /*00ac*/ 	.word	0xffffffff


	//----- nvinfo : EIATTR_COOP_GROUP_INSTR_OFFSETS
	.align		4
.L_41:
        /*00b0*/ 	.byte	0x04, 0x28
        /*00b2*/ 	.short	(.L_43 - .L_42)


	//   ....[0]....
.L_42:
        /*00b4*/ 	.word	0x00000090


	//   ....[1]....
        /*00b8*/ 	.word	0x000004d0


	//   ....[2]....
        /*00bc*/ 	.word	0x000006c0


	//   ....[3]....
        /*00c0*/ 	.word	0x00000860


	//   ....[4]....
        /*00c4*/ 	.word	0x00000960


	//   ....[5]....
        /*00c8*/ 	.word	0x00000ad0


	//   ....[6]....
        /*00cc*/ 	.word	0x00000c70


	//   ....[7]....
        /*00d0*/ 	.word	0x00000e20


	//   ....[8]....
        /*00d4*/ 	.word	0x00002160


	//   ....[9]....
        /*00d8*/ 	.word	0x00003060


	//   ....[10]....
        /*00dc*/ 	.word	0x00003270


	//   ....[11]....
        /*00e0*/ 	.word	0x000032a0


	//   ....[12]....
        /*00e4*/ 	.word	0x00003cf0


	//   ....[13]....
        /*00e8*/ 	.word	0x00003f20


	//----- nvinfo : EIATTR_VRC_CTA_INIT_COUNT
	.align		4
.L_43:
        /*00ec*/ 	.byte	0x02, 0x4a
        /*00ee*/ 	.byte	0x80
	.zero		1


	//----- nvinfo : EIATTR_SYSCALL_OFFSETS
	.align		4
        /*00f0*/ 	.byte	0x04, 0x46
        /*00f2*/ 	.short	(.L_45 - .L_44)


	//   ....[0]....
.L_44:
        /*00f4*/ 	.word	0x00005870


	//   ....[1]....
        /*00f8*/ 	.word	0x00005960


	//   ....[2]....
        /*00fc*/ 	.word	0x000060d0


	//   ....[3]....
        /*0100*/ 	.word	0x00006d50


	//   ....[4]....
        /*0104*/ 	.word	0x000079a0


	//   ....[5]....
        /*0108*/ 	.word	0x000085f0


	//----- nvinfo : EIATTR_MBARRIER_INSTR_OFFSETS
	.align		4
.L_45:
        /*010c*/ 	.byte	0x04, 0x39
        /*010e*/ 	.short	(.L_47 - .L_46)


	//   ....[0]....
.L_46:
        /*0110*/ 	.word	0x000005f0
        /*0114*/ 	.word	0x000000ff
        /*0118*/ 	.word	0x00000000
        /*011c*/ 	.short	0x0100
        /*011e*/ 	.byte	0x08
	.zero		1


	//   ....[1]....
        /*0120*/ 	.word	0x00000600
        /*0124*/ 	.word	0x000000ff
        /*0128*/ 	.word	0x00000030
        /*012c*/ 	.short	0x0100
        /*012e*/ 	.byte	0x08
	.zero		1


	//   ....[2]....
        /*0130*/ 	.word	0x00000610
        /*0134*/ 	.word	0x000000ff
        /*0138*/ 	.word	0x00000008
        /*013c*/ 	.short	0x0100
        /*013e*/ 	.byte	0x08
	.zero		1


	//   ....[3]....
        /*0140*/ 	.word	0x00000620
        /*0144*/ 	.word	0x000000ff
        /*0148*/ 	.word	0x00000038
        /*014c*/ 	.short	0x0100
        /*014e*/ 	.byte	0x08
	.zero		1


	//   ....[4]....
        /*0150*/ 	.word	0x00000630
        /*0154*/ 	.word	0x000000ff
        /*0158*/ 	.word	0x00000010
        /*015c*/ 	.short	0x0100
        /*015e*/ 	.byte	0x08
	.zero		1


	//   ....[5]....
        /*0160*/ 	.word	0x00000640
        /*0164*/ 	.word	0x000000ff
        /*0168*/ 	.word	0x00000040
        /*016c*/ 	.short	0x0100
        /*016e*/ 	.byte	0x08
	.zero		1


	//   ....[6]....
        /*0170*/ 	.word	0x00000650
        /*0174*/ 	.word	0x000000ff
        /*0178*/ 	.word	0x00000018
        /*017c*/ 	.short	0x0100
        /*017e*/ 	.byte	0x08
	.zero		1


	//   ....[7]....
        /*0180*/ 	.word	0x00000660
        /*0184*/ 	.word	0x000000ff
        /*0188*/ 	.word	0x00000048
        /*018c*/ 	.short	0x0100
        /*018e*/ 	.byte	0x08
	.zero		1


	//   ....[8]....
        /*0190*/ 	.word	0x00000670
        /*0194*/ 	.word	0x000000ff
        /*0198*/ 	.word	0x00000020
        /*019c*/ 	.short	0x0100
        /*019e*/ 	.byte	0x08
	.zero		1


	//   ....[9]....
        /*01a0*/ 	.word	0x00000680
        /*01a4*/ 	.word	0x000000ff
        /*01a8*/ 	.word	0x00000050
        /*01ac*/ 	.short	0x0100
        /*01ae*/ 	.byte	0x08
	.zero		1


	//   ....[10]....
        /*01b0*/ 	.word	0x00000690
        /*01b4*/ 	.word	0x000000ff
        /*01b8*/ 	.word	0x00000028
        /*01bc*/ 	.short	0x0100
        /*01be*/ 	.byte	0x08
	.zero		1


	//   ....[11]....
        /*01c0*/ 	.word	0x000006a0
        /*01c4*/ 	.word	0x000000ff
        /*01c8*/ 	.word	0x00000058
        /*01cc*/ 	.short	0x0100
        /*01ce*/ 	.byte	0x08
	.zero		1


	//   ....[12]....
        /*01d0*/ 	.word	0x000007d0
        /*01d4*/ 	.word	0x000000ff
        /*01d8*/ 	.word	0x00000060
        /*01dc*/ 	.short	0x0100
        /*01de*/ 	.byte	0x08
	.zero		1


	//   ....[13]....
        /*01e0*/ 	.word	0x000007e0
        /*01e4*/ 	.word	0x000000ff
        /*01e8*/ 	.word	0x00000080
        /*01ec*/ 	.short	0x0100
        /*01ee*/ 	.byte	0x08
	.zero		1


	//   ....[14]....
        /*01f0*/ 	.word	0x000007f0
        /*01f4*/ 	.word	0x000000ff
        /*01f8*/ 	.word	0x00000068
        /*01fc*/ 	.short	0x0100
        /*01fe*/ 	.byte	0x08
	.zero		1


	//   ....[15]....
        /*0200*/ 	.word	0x00000800
        /*0204*/ 	.word	0x000000ff
        /*0208*/ 	.word	0x00000088
        /*020c*/ 	.short	0x0100
        /*020e*/ 	.byte	0x08
	.zero		1


	//   ....[16]....
        /*0210*/ 	.word	0x00000810
        /*0214*/ 	.word	0x000000ff
        /*0218*/ 	.word	0x00000070
        /*021c*/ 	.short	0x0100
        /*021e*/ 	.byte	0x08
	.zero		1


	//   ....[17]....
        /*0220*/ 	.word	0x00000820
        /*0224*/ 	.word	0x000000ff
        /*0228*/ 	.word	0x00000090
        /*022c*/ 	.short	0x0100
        /*022e*/ 	.byte	0x08
	.zero		1


	//   ....[18]....
        /*0230*/ 	.word	0x00000830
        /*0234*/ 	.word	0x000000ff
        /*0238*/ 	.word	0x00000078
        /*023c*/ 	.short	0x0100
        /*023e*/ 	.byte	0x08
	.zero		1


	//   ....[19]....
        /*0240*/ 	.word	0x00000840
        /*0244*/ 	.word	0x000000ff
        /*0248*/ 	.word	0x00000098
        /*024c*/ 	.short	0x0100
        /*024e*/ 	.byte	0x08
	.zero		1


	//   ....[20]....
        /*0250*/ 	.word	0x00000930
        /*0254*/ 	.word	0x000000ff
        /*0258*/ 	.word	0x000000a0
        /*025c*/ 	.short	0x0100
        /*025e*/ 	.byte	0x06
	.zero		1


	//   ....[21]....
        /*0260*/ 	.word	0x00000940
        /*0264*/ 	.word	0x000000ff
        /*0268*/ 	.word	0x000000a8
        /*026c*/ 	.short	0x0100
        /*026e*/ 	.byte	0x06
	.zero		1


	//   ....[22]....
        /*0270*/ 	.word	0x00000a80
        /*0274*/ 	.word	0x000000ff
        /*0278*/ 	.word	0x000000b0
        /*027c*/ 	.short	0x0100
        /*027e*/ 	.byte	0x06
	.zero		1


	//   ....[23]....
        /*0280*/ 	.word	0x00000a90
        /*0284*/ 	.word	0x000000ff
        /*0288*/ 	.word	0x000000c0
        /*028c*/ 	.short	0x0100
        /*028e*/ 	.byte	0x06
	.zero		1


	//   ....[24]....
        /*0290*/ 	.word	0x00000aa0
        /*0294*/ 	.word	0x000000ff
        /*0298*/ 	.word	0x000000b8
        /*029c*/ 	.short	0x0100
        /*029e*/ 	.byte	0x06
	.zero		1


	//   ....[25]....
        /*02a0*/ 	.word	0x00000ab0
        /*02a4*/ 	.word	0x000000ff
        /*02a8*/ 	.word	0x000000c8
        /*02ac*/ 	.short	0x0100
        /*02ae*/ 	.byte	0x06
	.zero		1


	//   ....[26]....
        /*02b0*/ 	.word	0x00000be0
        /*02b4*/ 	.word	0x000000ff
        /*02b8*/ 	.word	0x000000d0
        /*02bc*/ 	.short	0x0100
        /*02be*/ 	.byte	0x08
	.zero		1


	//   ....[27]....
        /*02c0*/ 	.word	0x00000bf0
        /*02c4*/ 	.word	0x000000ff
        /*02c8*/ 	.word	0x000000f0
        /*02cc*/ 	.short	0x0100
        /*02ce*/ 	.byte	0x08
	.zero		1


	//   ....[28]....
        /*02d0*/ 	.word	0x00000c00
        /*02d4*/ 	.word	0x000000ff
        /*02d8*/ 	.word	0x000000d8
        /*02dc*/ 	.short	0x0100
        /*02de*/ 	.byte	0x08
	.zero		1


	//   ....[29]....
        /*02e0*/ 	.word	0x00000c10
        /*02e4*/ 	.word	0x000000ff
        /*02e8*/ 	.word	0x000000f8
        /*02ec*/ 	.short	0x0100
        /*02ee*/ 	.byte	0x08
	.zero		1


	//   ....[30]....
        /*02f0*/ 	.word	0x00000c20
        /*02f4*/ 	.word	0x000000ff
        /*02f8*/ 	.word	0x000000e0
        /*02fc*/ 	.short	0x0100
        /*02fe*/ 	.byte	0x08
	.zero		1


	//   ....[31]....
        /*0300*/ 	.word	0x00000c30
        /*0304*/ 	.word	0x000000ff
        /*0308*/ 	.word	0x00000100
        /*030c*/ 	.short	0x0100
        /*030e*/ 	.byte	0x08
	.zero		1


	//   ....[32]....
        /*0310*/ 	.word	0x00000c40
        /*0314*/ 	.word	0x000000ff
        /*0318*/ 	.word	0x000000e8
        /*031c*/ 	.short	0x0100
        /*031e*/ 	.byte	0x08
	.zero		1


	//   ....[33]....
        /*0320*/ 	.word	0x00000c50
        /*0324*/ 	.word	0x000000ff
        /*0328*/ 	.word	0x00000108
        /*032c*/ 	.short	0x0100
        /*032e*/ 	.byte	0x08
	.zero		1


	//   ....[34]....
        /*0330*/ 	.word	0x00000d40
        /*0334*/ 	.word	0x000000ff
        /*0338*/ 	.word	0x00000110
        /*033c*/ 	.short	0x0100
        /*033e*/ 	.byte	0x06
	.zero		1


	//   ....[35]....
        /*0340*/ 	.word	0x00000d50
        /*0344*/ 	.word	0x000000ff
        /*0348*/ 	.word	0x00000120
        /*034c*/ 	.short	0x0100
        /*034e*/ 	.byte	0x06
	.zero		1


	//   ....[36]....
        /*0350*/ 	.word	0x00000d60
        /*0354*/ 	.word	0x000000ff
        /*0358*/ 	.word	0x00000118
        /*035c*/ 	.short	0x0100
        /*035e*/ 	.byte	0x06
	.zero		1


	//   ....[37]....
        /*0360*/ 	.word	0x00000d70
        /*0364*/ 	.word	0x000000ff
        /*0368*/ 	.word	0x00000128
        /*036c*/ 	.short	0x0100
        /*036e*/ 	.byte	0x06
	.zero		1


	//   ....[38]....
        /*0370*/ 	.word	0x00001820
        /*0374*/ 	.word	0x00000002
        /*0378*/ 	.word	0x00000120
        /*037c*/ 	.short	0x010a
        /*037e*/ 	.byte	0xff
	.zero		1


	//   ....[39]....
        /*0380*/ 	.word	0x00001850
        /*0384*/ 	.word	0x00000002
        /*0388*/ 	.word	0x00000110
        /*038c*/ 	.short	0x0101
        /*038e*/ 	.byte	0xff
	.zero		1


	//   ....[40]....
        /*0390*/ 	.word	0x00001920
        /*0394*/ 	.word	0x000000ff
        /*0398*/ 	.word	0x00000030
        /*039c*/ 	.short	0x010a
        /*039e*/ 	.byte	0x08
	.zero		1


	//   ....[41]....
        /*03a0*/ 	.word	0x000019e0
        /*03a4*/ 	.word	0x000000ff
        /*03a8*/ 	.word	0x00000030
        /*03ac*/ 	.short	0x010a
        /*03ae*/ 	.byte	0x21
	.zero		1


	//   ....[42]....
        /*03b0*/ 	.word	0x00001b70
        /*03b4*/ 	.word	0x000000ff
        /*03b8*/ 	.word	0x00000030
        /*03bc*/ 	.short	0x010a
        /*03be*/ 	.byte	0x08
	.zero		1


	//   ....[43]....
        /*03c0*/ 	.word	0x00001d50
        /*03c4*/ 	.word	0x000000ff
        /*03c8*/ 	.word	0x000000a8
        /*03cc*/ 	.short	0x0101
        /*03ce*/ 	.byte	0x05
	.zero		1


	//   ....[44]....
        /*03d0*/ 	.word	0x00001d70
        /*03d4*/ 	.word	0x000000ff
        /*03d8*/ 	.word	0x00000030
        /*03dc*/ 	.short	0x010a
        /*03de*/ 	.byte	0x08
	.zero		1


	//   ....[45]....
        /*03e0*/ 	.word	0x00001e10
        /*03e4*/ 	.word	0x000000ff
        /*03e8*/ 	.word	0x00000030
        /*03ec*/ 	.short	0x010a
        /*03ee*/ 	.byte	0x21
	.zero		1


	//   ....[46]....
        /*03f0*/ 	.word	0x00001fa0
        /*03f4*/ 	.word	0x000000ff
        /*03f8*/ 	.word	0x00000030
        /*03fc*/ 	.short	0x010a
        /*03fe*/ 	.byte	0x08
	.zero		1


	//   ....[47]....
        /*0400*/ 	.word	0x00002190
        /*0404*/ 	.word	0x00000002
        /*0408*/ 	.word	0x000000b0
        /*040c*/ 	.short	0x010a
        /*040e*/ 	.byte	0xff
	.zero		1


	//   ....[48]....
        /*0410*/ 	.word	0x00002250
        /*0414*/ 	.word	0x00000002
        /*0418*/ 	.word	0x00000000
        /*041c*/ 	.short	0x0101
        /*041e*/ 	.byte	0xff
	.zero		1


	//   ....[49]....
        /*0420*/ 	.word	0x000027b0
        /*0424*/ 	.word	0x000000ff
        /*0428*/ 	.word	0x00000000
        /*042c*/ 	.short	0x010a
        /*042e*/ 	.byte	0x04
	.zero		1


	//   ....[50]....
        /*0430*/ 	.word	0x00002840
        /*0434*/ 	.word	0x000000ff
        /*0438*/ 	.word	0x00000000
        /*043c*/ 	.short	0x010a
        /*043e*/ 	.byte	0x04
	.zero		1


	//   ....[51]....
        /*0440*/ 	.word	0x000028d0
        /*0444*/ 	.word	0x000000ff
        /*0448*/ 	.word	0x00000000
        /*044c*/ 	.short	0x010a
        /*044e*/ 	.byte	0x04
	.zero		1


	//   ....[52]....
        /*0450*/ 	.word	0x00002960
        /*0454*/ 	.word	0x000000ff
        /*0458*/ 	.word	0x00000000
        /*045c*/ 	.short	0x010a
        /*045e*/ 	.byte	0x04
	.zero		1


	//   ....[53]....
        /*0460*/ 	.word	0x000029f0
        /*0464*/ 	.word	0x000000ff
        /*0468*/ 	.word	0x00000000
        /*046c*/ 	.short	0x010a
        /*046e*/ 	.byte	0x04
	.zero		1


	//   ....[54]....
        /*0470*/ 	.word	0x00002a90
        /*0474*/ 	.word	0x00000000
        /*0478*/ 	.word	0x00000000
        /*047c*/ 	.short	0x010a
        /*047e*/ 	.byte	0xff
	.zero		1


	//   ....[55]....
        /*0480*/ 	.word	0x00002bc0
        /*0484*/ 	.word	0x00000000
        /*0488*/ 	.word	0x00000110
        /*048c*/ 	.short	0x010a
        /*048e*/ 	.byte	0xff
	.zero		1


	//   ....[56]....
        /*0490*/ 	.word	0x00002c30
        /*0494*/ 	.word	0x00000000
        /*0498*/ 	.word	0x00000000
        /*049c*/ 	.short	0x0101
        /*049e*/ 	.byte	0xff
	.zero		1


	//   ....[57]....
        /*04a0*/ 	.word	0x00002c50
        /*04a4*/ 	.word	0x000000ff
        /*04a8*/ 	.word	0x000000c0
        /*04ac*/ 	.short	0x010a
        /*04ae*/ 	.byte	0x05
	.zero		1


	//   ....[58]....
        /*04b0*/ 	.word	0x00002d70
        /*04b4*/ 	.word	0x00000000
        /*04b8*/ 	.word	0x000000b0
        /*04bc*/ 	.short	0x010a
        /*04be*/ 	.byte	0xff
	.zero		1


	//   ....[59]....
        /*04c0*/ 	.word	0x00002e70
        /*04c4*/ 	.word	0x00000000
        /*04c8*/ 	.word	0x00000000
        /*04cc*/ 	.short	0x0101
        /*04ce*/ 	.byte	0xff
	.zero		1


	//   ....[60]....
        /*04d0*/ 	.word	0x00002f00
        /*04d4*/ 	.word	0x000000ff
        /*04d8*/ 	.word	0x000000c0
        /*04dc*/ 	.short	0x0106
        /*04de*/ 	.byte	0x05
	.zero		1


	//   ....[61]....
        /*04e0*/ 	.word	0x00002f20
        /*04e4*/ 	.word	0x000000ff
        /*04e8*/ 	.word	0x000000c0
        /*04ec*/ 	.short	0x010a
        /*04ee*/ 	.byte	0x05
	.zero		1


	//   ....[62]....
        /*04f0*/ 	.word	0x00002fb0
        /*04f4*/ 	.word	0x000000ff
        /*04f8*/ 	.word	0x000000c0
        /*04fc*/ 	.short	0x0106
        /*04fe*/ 	.byte	0x04
	.zero		1


	//   ....[63]....
        /*0500*/ 	.word	0x00002ff0
        /*0504*/ 	.word	0x00000000
        /*0508*/ 	.word	0x000000c0
        /*050c*/ 	.short	0x010a
        /*050e*/ 	.byte	0xff
	.zero		1


	//   ....[64]....
        /*0510*/ 	.word	0x00003540
        /*0514*/ 	.word	0x00000000
        /*0518*/ 	.word	0x000000b0
        /*051c*/ 	.short	0x010a
        /*051e*/ 	.byte	0xff
	.zero		1


	//   ....[65]....
        /*0520*/ 	.word	0x00003650
        /*0524*/ 	.word	0x00000003
        /*0528*/ 	.word	0x00000000
        /*052c*/ 	.short	0x0101
        /*052e*/ 	.byte	0xff
	.zero		1


	//   ....[66]....
        /*0530*/ 	.word	0x00003660
        /*0534*/ 	.word	0x000000ff
        /*0538*/ 	.word	0x00000000
        /*053c*/ 	.short	0x010a
        /*053e*/ 	.byte	0x06
	.zero		1


	//   ....[67]....
        /*0540*/ 	.word	0x00003680
        /*0544*/ 	.word	0x000000ff
        /*0548*/ 	.word	0x000000f0
        /*054c*/ 	.short	0x010a
        /*054e*/ 	.byte	0x07
	.zero		1


	//   ....[68]....
        /*0550*/ 	.word	0x00003750
        /*0554*/ 	.word	0x000000ff
        /*0558*/ 	.word	0x00000000
        /*055c*/ 	.short	0x010a
        /*055e*/ 	.byte	0x06
	.zero		1


	//   ....[69]....
        /*0560*/ 	.word	0x00003880
        /*0564*/ 	.word	0x000000ff
        /*0568*/ 	.word	0x00000000
        /*056c*/ 	.short	0x010a
        /*056e*/ 	.byte	0x1a
	.zero		1


	//   ....[70]....
        /*0570*/ 	.word	0x00003b20
        /*0574*/ 	.word	0x000000ff
        /*0578*/ 	.word	0x00000000
        /*057c*/ 	.short	0x010a
        /*057e*/ 	.byte	0x06
	.zero		1


	//   ....[71]....
        /*0580*/ 	.word	0x00003bb0
        /*0584*/ 	.word	0x000000ff
        /*0588*/ 	.word	0x00000000
        /*058c*/ 	.short	0x010a
        /*058e*/ 	.byte	0x06
	.zero		1


	//   ....[72]....
        /*0590*/ 	.word	0x00003c40
        /*0594*/ 	.word	0x000000ff
        /*0598*/ 	.word	0x00000000
        /*059c*/ 	.short	0x010a
        /*059e*/ 	.byte	0x06
	.zero		1


	//   ....[73]....
        /*05a0*/ 	.word	0x00003cd0
        /*05a4*/ 	.word	0x000000ff
        /*05a8*/ 	.word	0x00000000
        /*05ac*/ 	.short	0x010a
        /*05ae*/ 	.byte	0x07
	.zero		1


	//   ....[74]....
        /*05b0*/ 	.word	0x00004110
        /*05b4*/ 	.word	0x00000000
        /*05b8*/ 	.word	0x000000b0
        /*05bc*/ 	.short	0x010a
        /*05be*/ 	.byte	0xff
	.zero		1


	//   ....[75]....
        /*05c0*/ 	.word	0x000041d0
        /*05c4*/ 	.word	0x00000000
        /*05c8*/ 	.word	0x00000000
        /*05cc*/ 	.short	0x0101
        /*05ce*/ 	.byte	0xff
	.zero		1


	//   ....[76]....
        /*05d0*/ 	.word	0x000044f0
        /*05d4*/ 	.word	0x000000ff
        /*05d8*/ 	.word	0x000000a8
        /*05dc*/ 	.short	0x010a
        /*05de*/ 	.byte	0x04
	.zero		1


	//   ....[77]....
        /*05e0*/ 	.word	0x000046f0
        /*05e4*/ 	.word	0x000000ff
        /*05e8*/ 	.word	0x00000080
        /*05ec*/ 	.short	0x010a
        /*05ee*/ 	.byte	0x04
	.zero		1


	//   ....[78]....
        /*05f0*/ 	.word	0x00004860
        /*05f4*/ 	.word	0x000000ff
        /*05f8*/ 	.word	0x00000060
        /*05fc*/ 	.short	0x010b
        /*05fe*/ 	.byte	0x04
	.zero		1


	//   ....[79]....
        /*0600*/ 	.word	0x00004870
        /*0604*/ 	.word	0x000000ff
        /*0608*/ 	.word	0x00000000
        /*060c*/ 	.short	0x0101
        /*060e*/ 	.byte	0x06
	.zero		1


	//   ....[80]....
        /*0610*/ 	.word	0x00004880
        /*0614*/ 	.word	0x000000ff
        /*0618*/ 	.word	0x00000088
        /*061c*/ 	.short	0x010a
        /*061e*/ 	.byte	0x04
	.zero		1


	//   ....[81]....
        /*0620*/ 	.word	0x000049d0
        /*0624*/ 	.word	0x000000ff
        /*0628*/ 	.word	0x00000068
        /*062c*/ 	.short	0x010b
        /*062e*/ 	.byte	0x04
	.zero		1


	//   ....[82]....
        /*0630*/ 	.word	0x000049e0
        /*0634*/ 	.word	0x000000ff
        /*0638*/ 	.word	0x00000000
        /*063c*/ 	.short	0x0101
        /*063e*/ 	.byte	0x06
	.zero		1


	//   ....[83]....
        /*0640*/ 	.word	0x000049f0
        /*0644*/ 	.word	0x000000ff
        /*0648*/ 	.word	0x00000090
        /*064c*/ 	.short	0x010a
        /*064e*/ 	.byte	0x04
	.zero		1


	//   ....[84]....
        /*0650*/ 	.word	0x00004b70
        /*0654*/ 	.word	0x000000ff
        /*0658*/ 	.word	0x00000070
        /*065c*/ 	.short	0x010b
        /*065e*/ 	.byte	0x04
	.zero		1


	//   ....[85]....
        /*0660*/ 	.word	0x00004bb0
        /*0664*/ 	.word	0x000000ff
        /*0668*/ 	.word	0x00000000
        /*066c*/ 	.short	0x0101
        /*066e*/ 	.byte	0x06
	.zero		1


	//   ....[86]....
        /*0670*/ 	.word	0x00004bf0
        /*0674*/ 	.word	0x000000ff
        /*0678*/ 	.word	0x00000098
        /*067c*/ 	.short	0x010a
        /*067e*/ 	.byte	0x04
	.zero		1


	//   ....[87]....
        /*0680*/ 	.word	0x00004e30
        /*0684*/ 	.word	0x000000ff
        /*0688*/ 	.word	0x00000078
        /*068c*/ 	.short	0x010b
        /*068e*/ 	.byte	0x04
	.zero		1


	//   ....[88]....
        /*0690*/ 	.word	0x00004e50
        /*0694*/ 	.word	0x000000ff
        /*0698*/ 	.word	0x00000000
        /*069c*/ 	.short	0x0101
        /*069e*/ 	.byte	0x05
	.zero		1


	//   ....[89]....
        /*06a0*/ 	.word	0x00004e80
        /*06a4*/ 	.word	0x000000ff
        /*06a8*/ 	.word	0x00000080
        /*06ac*/ 	.short	0x010a
        /*06ae*/ 	.byte	0x04
	.zero		1


	//   ....[90]....
        /*06b0*/ 	.word	0x00004ea0
        /*06b4*/ 	.word	0x000000ff
        /*06b8*/ 	.word	0x00000088
        /*06bc*/ 	.short	0x010a
        /*06be*/ 	.byte	0x04
	.zero		1


	//   ....[91]....
        /*06c0*/ 	.word	0x00004ec0
        /*06c4*/ 	.word	0x000000ff
        /*06c8*/ 	.word	0x00000090
        /*06cc*/ 	.short	0x010a
        /*06ce*/ 	.byte	0x04
	.zero		1


	//   ....[92]....
        /*06d0*/ 	.word	0x00004f00
        /*06d4*/ 	.word	0x00000000
        /*06d8*/ 	.word	0x00000098
        /*06dc*/ 	.short	0x010a
        /*06de*/ 	.byte	0xff
	.zero		1


	//   ....[93]....
        /*06e0*/ 	.word	0x00005230
        /*06e4*/ 	.word	0x00000000
        /*06e8*/ 	.word	0x000000b0
        /*06ec*/ 	.short	0x010a
        /*06ee*/ 	.byte	0xff
	.zero		1


	//   ....[94]....
        /*06f0*/ 	.word	0x00005340
        /*06f4*/ 	.word	0x00000000
        /*06f8*/ 	.word	0x00000000
        /*06fc*/ 	.short	0x0101
        /*06fe*/ 	.byte	0xff
	.zero		1


	//   ....[95]....
        /*0700*/ 	.word	0x00005d90
        /*0704*/ 	.word	0x000000ff
        /*0708*/ 	.word	0x00000060
        /*070c*/ 	.short	0x010a
        /*070e*/ 	.byte	0x30
	.zero		1


	//   ....[96]....
        /*0710*/ 	.word	0x00005dd0
        /*0714*/ 	.word	0x00000040
        /*0718*/ 	.word	0x000000d0
        /*071c*/ 	.short	0x010a
        /*071e*/ 	.byte	0xff
	.zero		1


	//   ....[97]....
        /*0720*/ 	.word	0x00005ec0
        /*0724*/ 	.word	0x000000ff
        /*0728*/ 	.word	0x00000060
        /*072c*/ 	.short	0x010a
        /*072e*/ 	.byte	0x30
	.zero		1


	//   ....[98]....
        /*0730*/ 	.word	0x00005fb0
        /*0734*/ 	.word	0x00000040
        /*0738*/ 	.word	0x000000d0
        /*073c*/ 	.short	0x010a
        /*073e*/ 	.byte	0xff
	.zero		1


	//   ....[99]....
        /*0740*/ 	.word	0x00006a80
        /*0744*/ 	.word	0x00000000
        /*0748*/ 	.word	0x00000000
        /*074c*/ 	.short	0x0101
        /*074e*/ 	.byte	0xff
	.zero		1


	//   ....[100]....
        /*0750*/ 	.word	0x00006a90
        /*0754*/ 	.word	0x00000002
        /*0758*/ 	.word	0x00000060
        /*075c*/ 	.short	0x010a
        /*075e*/ 	.byte	0xff
	.zero		1


	//   ....[101]....
        /*0760*/ 	.word	0x00006b70
        /*0764*/ 	.word	0x00000002
        /*0768*/ 	.word	0x00000060
        /*076c*/ 	.short	0x010a
        /*076e*/ 	.byte	0xff
	.zero		1


	//   ....[102]....
        /*0770*/ 	.word	0x000076d0
        /*0774*/ 	.word	0x00000048
        /*0778*/ 	.word	0x00000000
        /*077c*/ 	.short	0x0101
        /*077e*/ 	.byte	0xff
	.zero		1


	//   ....[103]....
        /*0780*/ 	.word	0x000076f0
        /*0784*/ 	.word	0x00000000
        /*0788*/ 	.word	0x00000060
        /*078c*/ 	.short	0x010a
        /*078e*/ 	.byte	0xff
	.zero		1


	//   ....[104]....
        /*0790*/ 	.word	0x000077c0
        /*0794*/ 	.word	0x00000000
        /*0798*/ 	.word	0x00000060
        /*079c*/ 	.short	0x010a
        /*079e*/ 	.byte	0xff
	.zero		1


	//   ....[105]....
        /*07a0*/ 	.word	0x00008320
        /*07a4*/ 	.word	0x00000048
        /*07a8*/ 	.word	0x00000000
        /*07ac*/ 	.short	0x0101
        /*07ae*/ 	.byte	0xff
	.zero		1


	//   ....[106]....
        /*07b0*/ 	.word	0x00008340
        /*07b4*/ 	.word	0x00000000
        /*07b8*/ 	.word	0x00000060
        /*07bc*/ 	.short	0x010a
        /*07be*/ 	.byte	0xff
	.zero		1


	//   ....[107]....
        /*07c0*/ 	.word	0x00008410
        /*07c4*/ 	.word	0x00000000
        /*07c8*/ 	.word	0x00000060
        /*07cc*/ 	.short	0x010a
        /*07ce*/ 	.byte	0xff
	.zero		1


	//   ....[108]....
        /*07d0*/ 	.word	0x00008750
        /*07d4*/ 	.word	0x000000ff
        /*07d8*/ 	.word	0x00000000
        /*07dc*/ 	.short	0x0101
        /*07de*/ 	.byte	0x05
	.zero		1


	//   ....[109]....
        /*07e0*/ 	.word	0x00008fd0
        /*07e4*/ 	.word	0x00000000
        /*07e8*/ 	.word	0x00000000
        /*07ec*/ 	.short	0x0101
        /*07ee*/ 	.byte	0xff
	.zero		1


	//   ....[110]....
        /*07f0*/ 	.word	0x00009240
        /*07f4*/ 	.word	0x000000ff
        /*07f8*/ 	.word	0x00000000
        /*07fc*/ 	.short	0x0101
        /*07fe*/ 	.byte	0x04
	.zero		1


	//   ....[111]....
        /*0800*/ 	.word	0x00009260
        /*0804*/ 	.word	0x00000002
        /*0808*/ 	.word	0x00000120
        /*080c*/ 	.short	0x010a
        /*080e*/ 	.byte	0xff
	.zero		1


	//   ....[112]....
        /*0810*/ 	.word	0x000092c0
        /*0814*/ 	.word	0x00000002
        /*0818*/ 	.word	0x00000030
        /*081c*/ 	.short	0x010a
        /*081e*/ 	.byte	0xff
	.zero		1


	//   ....[113]....
        /*0820*/ 	.word	0x00009320
        /*0824*/ 	.word	0x00000002
        /*0828*/ 	.word	0x00000030
        /*082c*/ 	.short	0x010a
        /*082e*/ 	.byte	0xff
	.zero		1


	//   ....[114]....
        /*0830*/ 	.word	0x00009370
        /*0834*/ 	.word	0x00000002
        /*0838*/ 	.word	0x000000b0
        /*083c*/ 	.short	0x010a
        /*083e*/ 	.byte	0xff
	.zero		1


	//   ....[115]....
        /*0840*/ 	.word	0x000093d0
        /*0844*/ 	.word	0x00000000
        /*0848*/ 	.word	0x00000000
        /*084c*/ 	.short	0x010a
        /*084e*/ 	.byte	0xff
	.zero		1


	//   ....[116]....
        /*0850*/ 	.word	0x00009430
        /*0854*/ 	.word	0x00000000
        /*0858*/ 	.word	0x00000000
        /*085c*/ 	.short	0x010a
        /*085e*/ 	.byte	0xff
	.zero		1


	//   ....[117]....
        /*0860*/ 	.word	0x00009490
        /*0864*/ 	.word	0x00000000
        /*0868*/ 	.word	0x00000000
        /*086c*/ 	.short	0x010a
        /*086e*/ 	.byte	0xff
	.zero		1


	//   ....[118]....
        /*0870*/ 	.word	0x000094f0
        /*0874*/ 	.word	0x00000000
        /*0878*/ 	.word	0x00000000
        /*087c*/ 	.short	0x010a
        /*087e*/ 	.byte	0xff
	.zero		1


	//   ....[119]....
        /*0880*/ 	.word	0x00009550
        /*0884*/ 	.word	0x00000000
        /*0888*/ 	.word	0x00000000
        /*088c*/ 	.short	0x010a
        /*088e*/ 	.byte	0xff
	.zero		1


	//   ....[120]....
        /*0890*/ 	.word	0x000095a0
        /*0894*/ 	.word	0x00000000
        /*0898*/ 	.word	0x00000110
        /*089c*/ 	.short	0x010a
        /*089e*/ 	.byte	0xff
	.zero		1


	//   ....[121]....
        /*08a0*/ 	.word	0x00009600
        /*08a4*/ 	.word	0x00000000
        /*08a8*/ 	.word	0x000000c0
        /*08ac*/ 	.short	0x010a
        /*08ae*/ 	.byte	0xff
	.zero		1


	//   ....[122]....
        /*08b0*/ 	.word	0x00009650
        /*08b4*/ 	.word	0x00000000
        /*08b8*/ 	.word	0x000000b0
        /*08bc*/ 	.short	0x010a
        /*08be*/ 	.byte	0xff
	.zero		1


	//   ....[123]....
        /*08c0*/ 	.word	0x000096b0
        /*08c4*/ 	.word	0x00000000
        /*08c8*/ 	.word	0x000000c0
        /*08cc*/ 	.short	0x010a
        /*08ce*/ 	.byte	0xff
	.zero		1


	//   ....[124]....
        /*08d0*/ 	.word	0x00009700
        /*08d4*/ 	.word	0x00000000
        /*08d8*/ 	.word	0x000000b0
        /*08dc*/ 	.short	0x010a
        /*08de*/ 	.byte	0xff
	.zero		1


	//   ....[125]....
        /*08e0*/ 	.word	0x00009760
        /*08e4*/ 	.word	0x00000002
        /*08e8*/ 	.word	0x000000f0
        /*08ec*/ 	.short	0x010a
        /*08ee*/ 	.byte	0xff
	.zero		1


	//   ....[126]....
        /*08f0*/ 	.word	0x000097c0
        /*08f4*/ 	.word	0x00000000
        /*08f8*/ 	.word	0x00000000
        /*08fc*/ 	.short	0x010a
        /*08fe*/ 	.byte	0xff
	.zero		1


	//   ....[127]....
        /*0900*/ 	.word	0x00009820
        /*0904*/ 	.word	0x00000000
        /*0908*/ 	.word	0x00000000
        /*090c*/ 	.short	0x010a
        /*090e*/ 	.byte	0xff
	.zero		1


	//   ....[128]....
        /*0910*/ 	.word	0x00009880
        /*0914*/ 	.word	0x00000000
        /*0918*/ 	.word	0x00000000
        /*091c*/ 	.short	0x010a
        /*091e*/ 	.byte	0xff
	.zero		1


	//   ....[129]....
        /*0920*/ 	.word	0x000098e0
        /*0924*/ 	.word	0x00000000
        /*0928*/ 	.word	0x00000000
        /*092c*/ 	.short	0x010a
        /*092e*/ 	.byte	0xff
	.zero		1


	//   ....[130]....
        /*0930*/ 	.word	0x00009940
        /*0934*/ 	.word	0x00000000
        /*0938*/ 	.word	0x00000000
        /*093c*/ 	.short	0x010a
        /*093e*/ 	.byte	0xff
	.zero		1


	//   ....[131]....
        /*0940*/ 	.word	0x00009990
        /*0944*/ 	.word	0x00000000
        /*0948*/ 	.word	0x000000b0
        /*094c*/ 	.short	0x010a
        /*094e*/ 	.byte	0xff
	.zero		1


	//   ....[132]....
        /*0950*/ 	.word	0x000099f0
        /*0954*/ 	.word	0x00000000
        /*0958*/ 	.word	0x000000a8
        /*095c*/ 	.short	0x010a
        /*095e*/ 	.byte	0xff
	.zero		1


	//   ....[133]....
        /*0960*/ 	.word	0x00009a50
        /*0964*/ 	.word	0x00000000
        /*0968*/ 	.word	0x00000080
        /*096c*/ 	.short	0x010a
        /*096e*/ 	.byte	0xff
	.zero		1


	//   ....[134]....
        /*0970*/ 	.word	0x00009ab0
        /*0974*/ 	.word	0x00000000
        /*0978*/ 	.word	0x00000088
        /*097c*/ 	.short	0x010a
        /*097e*/ 	.byte	0xff
	.zero		1


	//   ....[135]....
        /*0980*/ 	.word	0x00009b10
        /*0984*/ 	.word	0x00000000
        /*0988*/ 	.word	0x00000090
        /*098c*/ 	.short	0x010a
        /*098e*/ 	.byte	0xff
	.zero		1


	//   ....[136]....
        /*0990*/ 	.word	0x00009b70
        /*0994*/ 	.word	0x00000000
        /*0998*/ 	.word	0x00000098
        /*099c*/ 	.short	0x010a
        /*099e*/ 	.byte	0xff
	.zero		1


	//   ....[137]....
        /*09a0*/ 	.word	0x00009bd0
        /*09a4*/ 	.word	0x00000000
        /*09a8*/ 	.word	0x00000080
        /*09ac*/ 	.short	0x010a
        /*09ae*/ 	.byte	0xff
	.zero		1


	//   ....[138]....
        /*09b0*/ 	.word	0x00009c30
        /*09b4*/ 	.word	0x00000000
        /*09b8*/ 	.word	0x00000088
        /*09bc*/ 	.short	0x010a
        /*09be*/ 	.byte	0xff
	.zero		1


	//   ....[139]....
        /*09c0*/ 	.word	0x00009c90
        /*09c4*/ 	.word	0x00000000
        /*09c8*/ 	.word	0x00000090
        /*09cc*/ 	.short	0x010a
        /*09ce*/ 	.byte	0xff
	.zero		1


	//   ....[140]....
        /*09d0*/ 	.word	0x00009ce0
        /*09d4*/ 	.word	0x00000000
        /*09d8*/ 	.word	0x000000b0
        /*09dc*/ 	.short	0x010a
        /*09de*/ 	.byte	0xff
	.zero		1


	//   ....[141]....
        /*09e0*/ 	.word	0x00009d40
        /*09e4*/ 	.word	0x00000002
        /*09e8*/ 	.word	0x00000060
        /*09ec*/ 	.short	0x010a
        /*09ee*/ 	.byte	0xff
	.zero		1


	//   ....[142]....
        /*09f0*/ 	.word	0x00009d90
        /*09f4*/ 	.word	0x00000040
        /*09f8*/ 	.word	0x000000d0
        /*09fc*/ 	.short	0x010a
        /*09fe*/ 	.byte	0xff
	.zero		1


	//   ....[143]....
        /*0a00*/ 	.word	0x00009de0
        /*0a04*/ 	.word	0x00000002
        /*0a08*/ 	.word	0x00000060
        /*0a0c*/ 	.short	0x010a
        /*0a0e*/ 	.byte	0xff
	.zero		1


	//   ....[144]....
        /*0a10*/ 	.word	0x00009e30
        /*0a14*/ 	.word	0x00000000
        /*0a18*/ 	.word	0x00000060
        /*0a1c*/ 	.short	0x010a
        /*0a1e*/ 	.byte	0xff
	.zero		1


	//   ....[145]....
        /*0a20*/ 	.word	0x00009e80
        /*0a24*/ 	.word	0x00000000
        /*0a28*/ 	.word	0x00000060
        /*0a2c*/ 	.short	0x010a
        /*0a2e*/ 	.byte	0xff
	.zero		1


	//----- nvinfo : EIATTR_NUM_MBARRIERS
	.align		4
.L_47:
        /*0a30*/ 	.byte	0x03, 0x38
        /*0a32*/ 	.short	0x0026


	//----- nvinfo : EIATTR_EXIT_INSTR_OFFSETS
	.align		4
        /*0a34*/ 	.byte	0x04, 0x1c
        /*0a36*/ 	.short	(.L_49 - .L_48)


	//   ....[0]....
.L_48:
        /*0a38*/ 	.word	0x00002ac0


	//   ....[1]....
        /*0a3c*/ 	.word	0x00002fc0


	//   ....[2]....
        /*0a40*/ 	.word	0x00003020


	//   ....[3]....
        /*0a44*/ 	.word	0x00003f30


	//   ....[4]....
        /*0a48*/ 	.word	0x00004f30


	//   ....[5]....
        /*0a4c*/ 	.word	0x00004f70


	//   ....[6]....
        /*0a50*/ 	.word	0x00009130


	//   ....[7]....
        /*0a54*/ 	.word	0x000091b0


	//   ....[8]....
        /*0a58*/ 	.word	0x000091e0


	//   ....[9]....
        /*0a5c*/ 	.word	0x00009250


	//----- nvinfo : EIATTR_MAX_THREADS
	.align		4
.L_49:
        /*0a60*/ 	.byte	0x04, 0x05
        /*0a62*/ 	.short	(.L_51 - .L_50)
.L_50:
        /*0a64*/ 	.word	0x00000100
        /*0a68*/ 	.word	0x00000001
        /*0a6c*/ 	.word	0x00000001


	//----- nvinfo : EIATTR_CRS_STACK_SIZE
	.align		4
.L_51:
        /*0a70*/ 	.byte	0x04, 0x1e
        /*0a72*/ 	.short	(.L_53 - .L_52)
.L_52:
        /*0a74*/ 	.word	0x00000000


	//----- nvinfo : EIATTR_CBANK_PARAM_SIZE
	.align		4
.L_53:
        /*0a78*/ 	.byte	0x03, 0x19
        /*0a7a*/ 	.short	0x0800


	//----- nvinfo : EIATTR_PARAM_CBANK
	.align		4
        /*0a7c*/ 	.byte	0x04, 0x0a
        /*0a7e*/ 	.short	(.L_55 - .L_54)
	.align		4
.L_54:
        /*0a80*/ 	.word	index@(.nv.constant0._ZN7cutlass13device_kernelINS_4gemm6kernel13GemmUniversalIN4cute5tupleIJiiiiEEENS1_10collective13CollectiveMmaINS1_35MainloopSm100TmaUmmaWarpSpecializedILi6ELi2ELi4ENS5_IJNS4_1CILi1EEENSA_ILi4EEESB_EEEEENS5_IJNSA_ILi128EEESF_NSA_ILi64EEEEEENS_6half_tENS5_IJSB_llEEESI_SJ_NS4_8TiledMMAINS4_8MMA_AtomIJNS4_20SM100_MMA_F16BF16_SSISI_SI_fLi128ELi128ELNS4_4UMMA5MajorE1ELSO_1ELNSN_7ScaleInE0ELSP_0EEEEEENS4_6LayoutINS5_IJSB_SB_SB_EEENS5_IJNSA_ILi0EEESU_SU_EEEEENS5_IJNS4_10UnderscoreESX_SX_EEEEENS4_23SM90_TMA_LOAD_MULTICASTENS4_14ComposedLayoutINS4_7SwizzleILi3ELi4ELi3EEENS4_18smem_ptr_flag_bitsILi16EEENSS_INS5_IJSG_NSA_ILi8EEEEEENS5_IJSB_SG_EEEEEEEvNS4_8identityENS4_13SM90_TMA_LOADES1A_vS1B_EENS_8epilogue10collective18CollectiveEpilogueINS1E_23Sm100TmaWarpSpecializedILi4ELi2ELi32ELb1ELb0EEEJSH_NS5_IJNSS_ISF_SB_EENSS_INSA_ILi32EEESB_EEEEESI_NS5_IJlSB_lEEESI_S1N_NS1E_6fusion15FusionCallbacksIS1I_NS1O_17LinearCombinationISI_fSI_fLNS_15FloatRoundStyleE2EEESH_S1M_JEEENS4_5SM1004TMEM4LOAD26SM100_TMEM_LOAD_32dp32b32xES1C_NS11_INS12_ILi2ELi4ELi3EEES15_NSS_INS5_IJS16_S1K_EEENS5_IJS1K_SB_EEEEEEENS4_39AutoVectorizingCopyWithAssumedAlignmentILi128EEENS4_14SM90_TMA_STOREES22_S24_S24_EEEvvEEEEvNT_6ParamsE)
        /*0a84*/ 	.short	0x0380
        /*0a86*/ 	.short	0x0800


	//----- nvinfo : EIATTR_SW_WAR
	.align		4
.L_55:
        /*0a88*/ 	.byte	0x04, 0x36
        /*0a8a*/ 	.short	(.L_57 - .L_56)
.L_56:
        /*0a8c*/ 	.word	0x00000008
.L_57:


//--------------------- .nv.callgraph             --------------------------
	.section	.nv.callgraph,"",@"SHT_CUDA_CALLGRAPH"
	.align	4
	.sectionentsize	8
	.align		4
        /*0000*/ 	.word	0x00000000
	.align		4
        /*0004*/ 	.word	0xffffffff
	.align		4
        /*0008*/ 	.word	index@(_ZN7cutlass13device_kernelINS_4gemm6kernel13GemmUniversalIN4cute5tupleIJiiiiEEENS1_10collective13CollectiveMmaINS1_35MainloopSm100TmaUmmaWarpSpecializedILi6ELi2ELi4ENS5_IJNS4_1CILi1EEENSA_ILi4EEESB_EEEEENS5_IJNSA_ILi128EEESF_NSA_ILi64EEEEEENS_6half_tENS5_IJSB_llEEESI_SJ_NS4_8TiledMMAINS4_8MMA_AtomIJNS4_20SM100_MMA_F16BF16_SSISI_SI_fLi128ELi128ELNS4_4UMMA5MajorE1ELSO_1ELNSN_7ScaleInE0ELSP_0EEEEEENS4_6LayoutINS5_IJSB_SB_SB_EEENS5_IJNSA_ILi0EEESU_SU_EEEEENS5_IJNS4_10UnderscoreESX_SX_EEEEENS4_23SM90_TMA_LOAD_MULTICASTENS4_14ComposedLayoutINS4_7SwizzleILi3ELi4ELi3EEENS4_18smem_ptr_flag_bitsILi16EEENSS_INS5_IJSG_NSA_ILi8EEEEEENS5_IJSB_SG_EEEEEEEvNS4_8identityENS4_13SM90_TMA_LOADES1A_vS1B_EENS_8epilogue10collective18CollectiveEpilogueINS1E_23Sm100TmaWarpSpecializedILi4ELi2ELi32ELb1ELb0EEEJSH_NS5_IJNSS_ISF_SB_EENSS_INSA_ILi32EEESB_EEEEESI_NS5_IJlSB_lEEESI_S1N_NS1E_6fusion15FusionCallbacksIS1I_NS1O_17LinearCombinationISI_fSI_fLNS_15FloatRoundStyleE2EEESH_S1M_JEEENS4_5SM1004TMEM4LOAD26SM100_TMEM_LOAD_32dp32b32xES1C_NS11_INS12_ILi2ELi4ELi3EEES15_NSS_INS5_IJS16_S1K_EEENS5_IJS1K_SB_EEEEEEENS4_39AutoVectorizingCopyWithAssumedAlignmentILi128EEENS4_14SM90_TMA_STOREES22_S24_S24_EEEvvEEEEvNT_6ParamsE)
	.align		4
        /*000c*/ 	.word	index@(__assertfail)
	.align		4
        /*0010*/ 	.word	0x00000000
	.align		4
        /*0014*/ 	.word	0xfffffffe
	.align		4
        /*0018*/ 	.word	0x00000000
	.align		4
        /*001c*/ 	.word	0xfffffffd
	.align		4
        /*0020*/ 	.word	0x00000000
	.align		4
        /*0024*/ 	.word	0xfffffffc


//--------------------- .nv.constant4             --------------------------
	.section	.nv.constant4,"a",@progbits
	.align	8
	.align		8
.nv.constant4:
        /*0000*/ 	.dword	__assertfail
	.align		8
        /*0008*/ 	.dword	__unnamed_1
	.align		8
        /*0010*/ 	.dword	__unnamed_2
	.align		8
        /*0018*/ 	.dword	_ZN40_INTERNAL_33d24d50_4_k_cu_aacd4d41_286204cuda3std3__45__cpo5beginE
	.align		8
        /*0020*/ 	.dword	_ZN40_INTERNAL_33d24d50_4_k_cu_aacd4d41_286204cuda3std3__45__cpo3endE
	.align		8
        /*0028*/ 	.dword	_ZN40_INTERNAL_33d24d50_4_k_cu_aacd4d41_286204cuda3std3__45__cpo6cbeginE
	.align		8
        /*0030*/ 	.dword	_ZN40_INTERNAL_33d24d50_4_k_cu_aacd4d41_286204cuda3std3__45__cpo4cendE
	.align		8
        /*0038*/ 	.dword	_ZN40_INTERNAL_33d24d50_4_k_cu_aacd4d41_286204cuda3std3__442_GLOBAL__N__33d24d50_4_k_cu_aacd4d41_286206ignoreE
	.align		8
        /*0040*/ 	.dword	_ZN40_INTERNAL_33d24d50_4_k_cu_aacd4d41_286204cuda3std3__419piecewise_constructE
	.align		8
        /*0048*/ 	.dword	_ZN40_INTERNAL_33d24d50_4_k_cu_aacd4d41_286204cuda3std3__48in_placeE
	.align		8
        /*0050*/ 	.dword	_ZN40_INTERNAL_33d24d50_4_k_cu_aacd4d41_286204cuda3std6ranges3__45__cpo4swapE
	.align		8
        /*0058*/ 	.dword	_ZN40_INTERNAL_33d24d50_4_k_cu_aacd4d41_286204cuda3std6ranges3__45__cpo9iter_moveE
	.align		8
        /*0060*/ 	.dword	_ZN40_INTERNAL_33d24d50_4_k_cu_aacd4d41_286204cute7productE
	.align		8
        /*0068*/ 	.dword	_ZN40_INTERNAL_33d24d50_4_k_cu_aacd4d41_286204cute1_E
	.align		8
        /*0070*/ 	.dword	$str$25
	.align		8
        /*0078*/ 	.dword	$str$26
	.align		8
        /*0080*/ 	.dword	$str$27
	.align		8
        /*0088*/ 	.dword	$str$28


//--------------------- .text._ZN7cutlass13device_kernelINS_4gemm6kernel13GemmUniversalIN4cute5tupleIJiiiiEEENS1_10collective13CollectiveMmaINS1_35MainloopSm100TmaUmmaWarpSpecializedILi6ELi2ELi4ENS5_IJNS4_1CILi1EEENSA_ILi4EEESB_EEEEENS5_IJNSA_ILi128EEESF_NSA_ILi64EEEEEENS_6half_tENS5_IJSB_llEEESI_SJ_NS4_8TiledMMAINS4_8MMA_AtomIJNS4_20SM100_MMA_F16BF16_SSISI_SI_fLi128ELi128ELNS4_4UMMA5MajorE1ELSO_1ELNSN_7ScaleInE0ELSP_0EEEEEENS4_6LayoutINS5_IJSB_SB_SB_EEENS5_IJNSA_ILi0EEESU_SU_EEEEENS5_IJNS4_10UnderscoreESX_SX_EEEEENS4_23SM90_TMA_LOAD_MULTICASTENS4_14ComposedLayoutINS4_7SwizzleILi3ELi4ELi3EEENS4_18smem_ptr_flag_bitsILi16EEENSS_INS5_IJSG_NSA_ILi8EEEEEENS5_IJSB_SG_EEEEEEEvNS4_8identityENS4_13SM90_TMA_LOADES1A_vS1B_EENS_8epilogue10collective18CollectiveEpilogueINS1E_23Sm100TmaWarpSpecializedILi4ELi2ELi32ELb1ELb0EEEJSH_NS5_IJNSS_ISF_SB_EENSS_INSA_ILi32EEESB_EEEEESI_NS5_IJlSB_lEEESI_S1N_NS1E_6fusion15FusionCallbacksIS1I_NS1O_17LinearCombinationISI_fSI_fLNS_15FloatRoundStyleE2EEESH_S1M_JEEENS4_5SM1004TMEM4LOAD26SM100_TMEM_LOAD_32dp32b32xES1C_NS11_INS12_ILi2ELi4ELi3EEES15_NSS_INS5_IJS16_S1K_EEENS5_IJS1K_SB_EEEEEEENS4_39AutoVectorizingCopyWithAssumedAlignmentILi128EEENS4_14SM90_TMA_STOREES22_S24_S24_EEEvvEEEEvNT_6ParamsE --------------------------
	.section	.text._ZN7cutlass13device_kernelINS_4gemm6kernel13GemmUniversalIN4cute5tupleIJiiiiEEENS1_10collective13CollectiveMmaINS1_35MainloopSm100TmaUmmaWarpSpecializedILi6ELi2ELi4ENS5_IJNS4_1CILi1EEENSA_ILi4EEESB_EEEEENS5_IJNSA_ILi128EEESF_NSA_ILi64EEEEEENS_6half_tENS5_IJSB_llEEESI_SJ_NS4_8TiledMMAINS4_8MMA_AtomIJNS4_20SM100_MMA_F16BF16_SSISI_SI_fLi128ELi128ELNS4_4UMMA5MajorE1ELSO_1ELNSN_7ScaleInE0ELSP_0EEEEEENS4_6LayoutINS5_IJSB_SB_SB_EEENS5_IJNSA_ILi0EEESU_SU_EEEEENS5_IJNS4_10UnderscoreESX_SX_EEEEENS4_23SM90_TMA_LOAD_MULTICASTENS4_14ComposedLayoutINS4_7SwizzleILi3ELi4ELi3EEENS4_18smem_ptr_flag_bitsILi16EEENSS_INS5_IJSG_NSA_ILi8EEEEEENS5_IJSB_SG_EEEEEEEvNS4_8identityENS4_13SM90_TMA_LOADES1A_vS1B_EENS_8epilogue10collective18CollectiveEpilogueINS1E_23Sm100TmaWarpSpecializedILi4ELi2ELi32ELb1ELb0EEEJSH_NS5_IJNSS_ISF_SB_EENSS_INSA_ILi32EEESB_EEEEESI_NS5_IJlSB_lEEESI_S1N_NS1E_6fusion15FusionCallbacksIS1I_NS1O_17LinearCombinationISI_fSI_fLNS_15FloatRoundStyleE2EEESH_S1M_JEEENS4_5SM1004TMEM4LOAD26SM100_TMEM_LOAD_32dp32b32xES1C_NS11_INS12_ILi2ELi4ELi3EEES15_NSS_INS5_IJS16_S1K_EEENS5_IJS1K_SB_EEEEEEENS4_39AutoVectorizingCopyWithAssumedAlignmentILi128EEENS4_14SM90_TMA_STOREES22_S24_S24_EEEvvEEEEvNT_6ParamsE,"ax",@progbits
	.align	128
.text._ZN7cutlass13device_kernelINS_4gemm6kernel13GemmUniversalIN4cute5tupleIJiiiiEEENS1_10collective13CollectiveMmaINS1_35MainloopSm100TmaUmmaWarpSpecializedILi6ELi2ELi4ENS5_IJNS4_1CILi1EEENSA_ILi4EEESB_EEEEENS5_IJNSA_ILi128EEESF_NSA_ILi64EEEEEENS_6half_tENS5_IJSB_llEEESI_SJ_NS4_8TiledMMAINS4_8MMA_AtomIJNS4_20SM100_MMA_F16BF16_SSISI_SI_fLi128ELi128ELNS4_4UMMA5MajorE1ELSO_1ELNSN_7ScaleInE0ELSP_0EEEEEENS4_6LayoutINS5_IJSB_SB_SB_EEENS5_IJNSA_ILi0EEESU_SU_EEEEENS5_IJNS4_10UnderscoreESX_SX_EEEEENS4_23SM90_TMA_LOAD_MULTICASTENS4_14ComposedLayoutINS4_7SwizzleILi3ELi4ELi3EEENS4_18smem_ptr_flag_bitsILi16EEENSS_INS5_IJSG_NSA_ILi8EEEEEENS5_IJSB_SG_EEEEEEEvNS4_8identityENS4_13SM90_TMA_LOADES1A_vS1B_EENS_8epilogue10collective18CollectiveEpilogueINS1E_23Sm100TmaWarpSpecializedILi4ELi2ELi32ELb1ELb0EEEJSH_NS5_IJNSS_ISF_SB_EENSS_INSA_ILi32EEESB_EEEEESI_NS5_IJlSB_lEEESI_S1N_NS1E_6fusion15FusionCallbacksIS1I_NS1O_17LinearCombinationISI_fSI_fLNS_15FloatRoundStyleE2EEESH_S1M_JEEENS4_5SM1004TMEM4LOAD26SM100_TMEM_LOAD_32dp32b32xES1C_NS11_INS12_ILi2ELi4ELi3EEES15_NSS_INS5_IJS16_S1K_EEENS5_IJS1K_SB_EEEEEEENS4_39AutoVectorizingCopyWithAssumedAlignmentILi128EEENS4_14SM90_TMA_STOREES22_S24_S24_EEEvvEEEEvNT_6ParamsE:
        .type           _ZN7cutlass13device_kernelINS_4gemm6kernel13GemmUniversalIN4cute5tupleIJiiiiEEENS1_10collective13CollectiveMmaINS1_35MainloopSm100TmaUmmaWarpSpecializedILi6ELi2ELi4ENS5_IJNS4_1CILi1EEENSA_ILi4EEESB_EEEEENS5_IJNSA_ILi128EEESF_NSA_ILi64EEEEEENS_6half_tENS5_IJSB_llEEESI_SJ_NS4_8TiledMMAINS4_8MMA_AtomIJNS4_20SM100_MMA_F16BF16_SSISI_SI_fLi128ELi128ELNS4_4UMMA5MajorE1ELSO_1ELNSN_7ScaleInE0ELSP_0EEEEEENS4_6LayoutINS5_IJSB_SB_SB_EEENS5_IJNSA_ILi0EEESU_SU_EEEEENS5_IJNS4_10UnderscoreESX_SX_EEEEENS4_23SM90_TMA_LOAD_MULTICASTENS4_14ComposedLayoutINS4_7SwizzleILi3ELi4ELi3EEENS4_18smem_ptr_flag_bitsILi16EEENSS_INS5_IJSG_NSA_ILi8EEEEEENS5_IJSB_SG_EEEEEEEvNS4_8identityENS4_13SM90_TMA_LOADES1A_vS1B_EENS_8epilogue10collective18CollectiveEpilogueINS1E_23Sm100TmaWarpSpecializedILi4ELi2ELi32ELb1ELb0EEEJSH_NS5_IJNSS_ISF_SB_EENSS_INSA_ILi32EEESB_EEEEESI_NS5_IJlSB_lEEESI_S1N_NS1E_6fusion15FusionCallbacksIS1I_NS1O_17LinearCombinationISI_fSI_fLNS_15FloatRoundStyleE2EEESH_S1M_JEEENS4_5SM1004TMEM4LOAD26SM100_TMEM_LOAD_32dp32b32xES1C_NS11_INS12_ILi2ELi4ELi3EEES15_NSS_INS5_IJS16_S1K_EEENS5_IJS1K_SB_EEEEEEENS4_39AutoVectorizingCopyWithAssumedAlignmentILi128EEENS4_14SM90_TMA_STOREES22_S24_S24_EEEvvEEEEvNT_6ParamsE,@function
        .size           _ZN7cutlass13device_kernelINS_4gemm6kernel13GemmUniversalIN4cute5tupleIJiiiiEEENS1_10collective13CollectiveMmaINS1_35MainloopSm100TmaUmmaWarpSpecializedILi6ELi2ELi4ENS5_IJNS4_1CILi1EEENSA_ILi4EEESB_EEEEENS5_IJNSA_ILi128EEESF_NSA_ILi64EEEEEENS_6half_tENS5_IJSB_llEEESI_SJ_NS4_8TiledMMAINS4_8MMA_AtomIJNS4_20SM100_MMA_F16BF16_SSISI_SI_fLi128ELi128ELNS4_4UMMA5MajorE1ELSO_1ELNSN_7ScaleInE0ELSP_0EEEEEENS4_6LayoutINS5_IJSB_SB_SB_EEENS5_IJNSA_ILi0EEESU_SU_EEEEENS5_IJNS4_10UnderscoreESX_SX_EEEEENS4_23SM90_TMA_LOAD_MULTICASTENS4_14ComposedLayoutINS4_7SwizzleILi3ELi4ELi3EEENS4_18smem_ptr_flag_bitsILi16EEENSS_INS5_IJSG_NSA_ILi8EEEEEENS5_IJSB_SG_EEEEEEEvNS4_8identityENS4_13SM90_TMA_LOADES1A_vS1B_EENS_8epilogue10collective18CollectiveEpilogueINS1E_23Sm100TmaWarpSpecializedILi4ELi2ELi32ELb1ELb0EEEJSH_NS5_IJNSS_ISF_SB_EENSS_INSA_ILi32EEESB_EEEEESI_NS5_IJlSB_lEEESI_S1N_NS1E_6fusion15FusionCallbacksIS1I_NS1O_17LinearCombinationISI_fSI_fLNS_15FloatRoundStyleE2EEESH_S1M_JEEENS4_5SM1004TMEM4LOAD26SM100_TMEM_LOAD_32dp32b32xES1C_NS11_INS12_ILi2ELi4ELi3EEES15_NSS_INS5_IJS16_S1K_EEENS5_IJS1K_SB_EEEEEEENS4_39AutoVectorizingCopyWithAssumedAlignmentILi128EEENS4_14SM90_TMA_STOREES22_S24_S24_EEEvvEEEEvNT_6ParamsE,(.L_x_189 - _ZN7cutlass13device_kernelINS_4gemm6kernel13GemmUniversalIN4cute5tupleIJiiiiEEENS1_10collective13CollectiveMmaINS1_35MainloopSm100TmaUmmaWarpSpecializedILi6ELi2ELi4ENS5_IJNS4_1CILi1EEENSA_ILi4EEESB_EEEEENS5_IJNSA_ILi128EEESF_NSA_ILi64EEEEEENS_6half_tENS5_IJSB_llEEESI_SJ_NS4_8TiledMMAINS4_8MMA_AtomIJNS4_20SM100_MMA_F16BF16_SSISI_SI_fLi128ELi128ELNS4_4UMMA5MajorE1ELSO_1ELNSN_7ScaleInE0ELSP_0EEEEEENS4_6LayoutINS5_IJSB_SB_SB_EEENS5_IJNSA_ILi0EEESU_SU_EEEEENS5_IJNS4_10UnderscoreESX_SX_EEEEENS4_23SM90_TMA_LOAD_MULTICASTENS4_14ComposedLayoutINS4_7SwizzleILi3ELi4ELi3EEENS4_18smem_ptr_flag_bitsILi16EEENSS_INS5_IJSG_NSA_ILi8EEEEEENS5_IJSB_SG_EEEEEEEvNS4_8identityENS4_13SM90_TMA_LOADES1A_vS1B_EENS_8epilogue10collective18CollectiveEpilogueINS1E_23Sm100TmaWarpSpecializedILi4ELi2ELi32ELb1ELb0EEEJSH_NS5_IJNSS_ISF_SB_EENSS_INSA_ILi32EEESB_EEEEESI_NS5_IJlSB_lEEESI_S1N_NS1E_6fusion15FusionCallbacksIS1I_NS1O_17LinearCombinationISI_fSI_fLNS_15FloatRoundStyleE2EEESH_S1M_JEEENS4_5SM1004TMEM4LOAD26SM100_TMEM_LOAD_32dp32b32xES1C_NS11_INS12_ILi2ELi4ELi3EEES15_NSS_INS5_IJS16_S1K_EEENS5_IJS1K_SB_EEEEEEENS4_39AutoVectorizingCopyWithAssumedAlignmentILi128EEENS4_14SM90_TMA_STOREES22_S24_S24_EEEvvEEEEvNT_6ParamsE)
        .other          _ZN7cutlass13device_kernelINS_4gemm6kernel13GemmUniversalIN4cute5tupleIJiiiiEEENS1_10collective13CollectiveMmaINS1_35MainloopSm100TmaUmmaWarpSpecializedILi6ELi2ELi4ENS5_IJNS4_1CILi1EEENSA_ILi4EEESB_EEEEENS5_IJNSA_ILi128EEESF_NSA_ILi64EEEEEENS_6half_tENS5_IJSB_llEEESI_SJ_NS4_8TiledMMAINS4_8MMA_AtomIJNS4_20SM100_MMA_F16BF16_SSISI_SI_fLi128ELi128ELNS4_4UMMA5MajorE1ELSO_1ELNSN_7ScaleInE0ELSP_0EEEEEENS4_6LayoutINS5_IJSB_SB_SB_EEENS5_IJNSA_ILi0EEESU_SU_EEEEENS5_IJNS4_10UnderscoreESX_SX_EEEEENS4_23SM90_TMA_LOAD_MULTICASTENS4_14ComposedLayoutINS4_7SwizzleILi3ELi4ELi3EEENS4_18smem_ptr_flag_bitsILi16EEENSS_INS5_IJSG_NSA_ILi8EEEEEENS5_IJSB_SG_EEEEEEEvNS4_8identityENS4_13SM90_TMA_LOADES1A_vS1B_EENS_8epilogue10collective18CollectiveEpilogueINS1E_23Sm100TmaWarpSpecializedILi4ELi2ELi32ELb1ELb0EEEJSH_NS5_IJNSS_ISF_SB_EENSS_INSA_ILi32EEESB_EEEEESI_NS5_IJlSB_lEEESI_S1N_NS1E_6fusion15FusionCallbacksIS1I_NS1O_17LinearCombinationISI_fSI_fLNS_15FloatRoundStyleE2EEESH_S1M_JEEENS4_5SM1004TMEM4LOAD26SM100_TMEM_LOAD_32dp32b32xES1C_NS11_INS12_ILi2ELi4ELi3EEES15_NSS_INS5_IJS16_S1K_EEENS5_IJS1K_SB_EEEEEEENS4_39AutoVectorizingCopyWithAssumedAlignmentILi128EEENS4_14SM90_TMA_STOREES22_S24_S24_EEEvvEEEEvNT_6ParamsE,@"STO_CUDA_ENTRY STV_DEFAULT"
_ZN7cutlass13device_kernelINS_4gemm6kernel13GemmUniversalIN4cute5tupleIJiiiiEEENS1_10collective13CollectiveMmaINS1_35MainloopSm100TmaUmmaWarpSpecializedILi6ELi2ELi4ENS5_IJNS4_1CILi1EEENSA_ILi4EEESB_EEEEENS5_IJNSA_ILi128EEESF_NSA_ILi64EEEEEENS_6half_tENS5_IJSB_llEEESI_SJ_NS4_8TiledMMAINS4_8MMA_AtomIJNS4_20SM100_MMA_F16BF16_SSISI_SI_fLi128ELi128ELNS4_4UMMA5MajorE1ELSO_1ELNSN_7ScaleInE0ELSP_0EEEEEENS4_6LayoutINS5_IJSB_SB_SB_EEENS5_IJNSA_ILi0EEESU_SU_EEEEENS5_IJNS4_10UnderscoreESX_SX_EEEEENS4_23SM90_TMA_LOAD_MULTICASTENS4_14ComposedLayoutINS4_7SwizzleILi3ELi4ELi3EEENS4_18smem_ptr_flag_bitsILi16EEENSS_INS5_IJSG_NSA_ILi8EEEEEENS5_IJSB_SG_EEEEEEEvNS4_8identityENS4_13SM90_TMA_LOADES1A_vS1B_EENS_8epilogue10collective18CollectiveEpilogueINS1E_23Sm100TmaWarpSpecializedILi4ELi2ELi32ELb1ELb0EEEJSH_NS5_IJNSS_ISF_SB_EENSS_INSA_ILi32EEESB_EEEEESI_NS5_IJlSB_lEEESI_S1N_NS1E_6fusion15FusionCallbacksIS1I_NS1O_17LinearCombinationISI_fSI_fLNS_15FloatRoundStyleE2EEESH_S1M_JEEENS4_5SM1004TMEM4LOAD26SM100_TMEM_LOAD_32dp32b32xES1C_NS11_INS12_ILi2ELi4ELi3EEES15_NSS_INS5_IJS16_S1K_EEENS5_IJS1K_SB_EEEEEEENS4_39AutoVectorizingCopyWithAssumedAlignmentILi128EEENS4_14SM90_TMA_STOREES22_S24_S24_EEEvvEEEEvNT_6ParamsE:
[----:B------:R-:W1:Y:S01]  /*0000*/  LDC R1, c[0x0][0x37c] ;  /* 0x0000df00ff017b82 */ /* 0x000e620000000800 */
[----:B------:R-:W2:Y:S01]  /*0010*/  S2R R101, SR_TID.X ;  /* 0x0000000000657919 */ /* 0x000ea20000002100 */
[----:B------:R-:W3:Y:S01]  /*0020*/  LDCU.64 UR6, c[0x0][0x890] ;  /* 0x00011200ff0677ac */ /* 0x000ee20008000a00 */
[----:B------:R-:W-:Y:S02]  /*0030*/  PRMT R88, RZ, 0x7610, R88 ;  /* 0x00007610ff587816 */ /* 0x000fe40000000058 */
[----:B------:R-:W-:Y:S01]  /*0040*/  ELECT P6, URZ, PT ;  /* 0x0000000000ff782f */ /* 0x000fe200038c0000 */
[----:B------:R-:W4:Y:S01]  /*0050*/  LDCU.64 UR46, c[0x0][0x358] ;  /* 0x00006b00ff2e77ac */ /* 0x000f220008000a00 */
[----:B---3--:R-:W-:-:S04]  /*0060*/  UISETP.NE.U32.AND UP0, UPT, UR6, URZ, UPT ;  /* 0x000000ff0600728c */ /* 0x008fc8000bf05070 */
[----:B------:R-:W-:Y:S01]  /*0070*/  UISETP.NE.AND.EX UP0, UPT, UR7, URZ, UPT, UP0 ;  /* 0x000000ff0700728c */ /* 0x000fe2000bf05300 */
[----:B--2---:R-:W-:-:S05]  /*0080*/  SHF.R.U32.HI R92, RZ, 0x5, R101 ;  /* 0x00000005ff5c7819 */ /* 0x004fca0000011665 */
[----:B------:R-:W2:Y:S02]  /*0090*/  SHFL.IDX PT, R0, R92, RZ, 0x1f ;  /* 0x00001fff5c007589 */ /* 0x000ea400000e0000 */
[----:B--2---:R-:W-:Y:S01]  /*00a0*/  R2UR UR5, R0 ;  /* 0x00000000000572ca */ /* 0x004fe200000e0000 */
[----:B-1--4-:R-:W-:-:S14]  /*00b0*/  BRA.U UP0, `(.L_x_0) ;  /* 0x00000001002c7547 */ /* 0x012fdc000b800000 */
[----:B------:R-:W1:Y:S02]  /*00c0*/  LDCU.64 UR8, c[0x0][0x888] ;  /* 0x00011100ff0877ac */ /* 0x000e640008000a00 */
[----:B-1----:R-:W-:-:S04]  /*00d0*/  UISETP.NE.U32.AND UP0, UPT, UR8, URZ, UPT ;  /* 0x000000ff0800728c */ /* 0x002fc8000bf05070 */
[----:B------:R-:W-:-:S09]  /*00e0*/  UISETP.NE.AND.EX UP0, UPT, UR9, URZ, UPT, UP0 ;  /* 0x000000ff0900728c */ /* 0x000fd2000bf05300 */
[----:B------:R-:W-:Y:S05]  /*00f0*/  BRA.U !UP0, `(.L_x_1) ;  /* 0x0000000108107547 */ /* 0x000fea000b800000 */
[----:B------:R-:W1:Y:S02]  /*0100*/  LDC.64 R2, c[0x0][0x888] ;  /* 0x00022200ff027b82 */ /* 0x000e640000000a00 */
[----:B-1----:R1:W5:Y:S01]  /*0110*/  LDG.E R49, desc[UR46][R2.64] ;  /* 0x0000002e02317981 */ /* 0x002362000c1e1900 */
[----:B------:R-:W-:Y:S01]  /*0120*/  HFMA2 R88, -RZ, RZ, 0, 5.9604644775390625e-08 ;  /* 0x00000001ff587431 */ /* 0x000fe200000001ff */
[----:B------:R-:W-:Y:S05]  /*0130*/  BRA `(.L_x_0) ;  /* 0x00000000000c7947 */ /* 0x000fea0003800000 */
.L_x_1:
[----:B------:R-:W1:Y:S01]  /*0140*/  LDCU UR4, c[0x0][0x880] ;  /* 0x00011000ff0477ac */ /* 0x000e620008000800 */
[----:B------:R-:W-:Y:S01]  /*0150*/  HFMA2 R88, -RZ, RZ, 0, 5.9604644775390625e-08 ;  /* 0x00000001ff587431 */ /* 0x000fe200000001ff */
[----:B-1----:R-:W-:Y:S02]  /*0160*/  MOV R49, UR4 ;  /* 0x0000000400317c02 */ /* 0x002fe40008000f00 */
.L_x_0:
[----:B------:R-:W2:Y:S02]  /*0170*/  LDCU.64 UR8, c[0x0][0x8b0] ;  /* 0x00011600ff0877ac */ /* 0x000ea40008000a00 */
[----:B--2---:R-:W-:-:S04]  /*0180*/  UISETP.NE.U32.AND UP0, UPT, UR8, URZ, UPT ;  /* 0x000000ff0800728c */ /* 0x004fc8000bf05070 */
[----:B------:R-:W-:-:S09]  /*0190*/  UISETP.NE.AND.EX UP0, UPT, UR9, URZ, UPT, UP0 ;  /* 0x000000ff0900728c */ /* 0x000fd2000bf05300 */
[----:B------:R-:W-:Y:S05]  /*01a0*/  BRA.U UP0, `(.L_x_2) ;  /* 0x0000000100247547 */ /* 0x000fea000b800000 */
[----:B------:R-:W2:Y:S02]  /*01b0*/  LDCU.64 UR8, c[0x0][0x8a8] ;  /* 0x00011500ff0877ac */ /* 0x000ea40008000a00 */
[----:B--2---:R-:W-:-:S04]  /*01c0*/  UISETP.NE.U32.AND UP0, UPT, UR8, URZ, UPT ;  /* 0x000000ff0800728c */ /* 0x004fc8000bf05070 */
[----:B------:R-:W-:-:S09]  /*01d0*/  UISETP.NE.AND.EX UP0, UPT, UR9, URZ, UPT, UP0 ;  /* 0x000000ff0900728c */ /* 0x000fd2000bf05300 */
[----:B------:R-:W-:Y:S05]  /*01e0*/  BRA.U !UP0, `(.L_x_3) ;  /* 0x00000001080c7547 */ /* 0x000fea000b800000 */
[----:B-1----:R-:W1:Y:S02]  /*01f0*/  LDC.64 R2, c[0x0][0x8a8] ;  /* 0x00022a00ff027b82 */ /* 0x002e640000000a00 */
[----:B-1----:R2:W5:Y:S01]  /*0200*/  LDG.E R47, desc[UR46][R2.64] ;  /* 0x0000002e022f7981 */ /* 0x002562000c1e1900 */
[----:B------:R-:W-:Y:S05]  /*0210*/  BRA `(.L_x_2) ;  /* 0x0000000000087947 */ /* 0x000fea0003800000 */
.L_x_3:
[----:B------:R-:W2:Y:S02]  /*0220*/  LDCU UR4, c[0x0][0x8a0] ;  /* 0x00011400ff0477ac */ /* 0x000ea40008000800 */
[----:B--2---:R-:W-:Y:S02]  /*0230*/  MOV R47, UR4 ;  /* 0x00000004002f7c02 */ /* 0x004fe40008000f00 */
.L_x_2:
[----:B------:R-:W-:Y:S01]  /*0240*/  IMAD.U32 R0, RZ, RZ, UR5 ;  /* 0x00000005ff007e24 */ /* 0x000fe2000f8e00ff */
[----:B------:R-:W-:Y:S04]  /*0250*/  BSSY.RECONVERGENT B0, `(.L_x_4) ;  /* 0x000000c000007945 */ /* 0x000fe80003800200 */
[C---:B------:R-:W-:Y:S02]  /*0260*/  ISETP.NE.OR P1, PT, R0.reuse, 0x1, !P6 ;  /* 0x000000010000780c */ /* 0x040fe40007725670 */
[----:B------:R-:W-:-:S11]  /*0270*/  ISETP.NE.OR P0, PT, R0, 0x3, !P6 ;  /* 0x000000030000780c */ /* 0x000fd60007705670 */
[----:B------:R-:W-:Y:S05]  /*0280*/  @P1 BRA `(.L_x_5) ;  /* 0x0000000000201947 */ /* 0x000fea0003800000 */
[----:B------:R-:W3:Y:S02]  /*0290*/  LDCU.64 UR8, c[0x0][0x348] ;  /* 0x00006900ff0877ac */ /* 0x000ee40008000a00 */
[----:B---3--:R-:W-:Y:S02]  /*02a0*/  UIADD3 UR10, UP1, UPT, UR8, 0x80, URZ ;  /* 0x00000080080a7890 */ /* 0x008fe4000ff3e0ff */
[----:B------:R-:W-:Y:S02]  /*02b0*/  UIADD3 UR8, UP0, UPT, UR8, 0x180, URZ ;  /* 0x0000018008087890 */ /* 0x000fe4000ff1e0ff */
[----:B------:R-:W-:Y:S02]  /*02c0*/  UIADD3.X UR11, UPT, UPT, URZ, UR9, URZ, UP1, !UPT ;  /* 0x00000009ff0b7290 */ /* 0x000fe40008ffe4ff */
[----:B------:R-:W-:-:S07]  /*02d0*/  UIADD3.X UR9, UPT, UPT, URZ, UR9, URZ, UP0, !UPT ;  /* 0x00000009ff097290 */ /* 0x000fce00087fe4ff */
[----:B------:R3:W-:Y:S02]  /*02e0*/  UTMACCTL.PF [UR10] ;  /* 0x000000000a0079b9 */ /* 0x0007e40008040000 */
[----:B------:R3:W-:Y:S02]  /*02f0*/  UTMACCTL.PF [UR8] ;  /* 0x00000000080079b9 */ /* 0x0007e40008040000 */
[----:B---3--:R-:W-:Y:S01]  /*0300*/  NOP ;  /* 0x0000000000007918 */ /* 0x008fe20000000000 */
.L_x_5:
[----:B------:R-:W-:Y:S05]  /*0310*/  BSYNC.RECONVERGENT B0 ;  /* 0x0000000000007941 */ /* 0x000fea0003800200 */
.L_x_4:
[----:B------:R-:W-:Y:S04]  /*0320*/  BSSY.RECONVERGENT B0, `(.L_x_6) ;  /* 0x000000a000007945 */ /* 0x000fe80003800200 */
        /* <DEDUP_REMOVED lines=9> */
.L_x_7:
[----:B------:R-:W-:Y:S05]  /*03c0*/  BSYNC.RECONVERGENT B0 ;  /* 0x0000000000007941 */ /* 0x000fea0003800200 */
.L_x_6:
[----:B------:R-:W3:Y:S01]  /*03d0*/  LDCU.64 UR8, c[0x0][0x888] ;  /* 0x00011100ff0877ac */ /* 0x000ee20008000a00 */
[----:B------:R-:W-:Y:S02]  /*03e0*/  UISETP.EQ.U32.AND UP1, UPT, UR6, URZ, UPT ;  /* 0x000000ff0600728c */ /* 0x000fe4000bf22070 */
[----:B------:R-:W-:Y:S02]  /*03f0*/  UPLOP3.LUT UP4, UPT, UPT, UPT, UPT, 0x80, 0x8 ;  /* 0x000000000008789c */ /* 0x000fe40003f8f070 */
[----:B---3--:R-:W-:-:S04]  /*0400*/  UISETP.NE.U32.AND UP0, UPT, UR8, URZ, UPT ;  /* 0x000000ff0800728c */ /* 0x008fc8000bf05070 */
[----:B------:R-:W-:-:S04]  /*0410*/  UISETP.NE.AND.EX UP0, UPT, UR9, URZ, UPT, UP0 ;  /* 0x000000ff0900728c */ /* 0x000fc8000bf05300 */
[----:B------:R-:W-:-:S04]  /*0420*/  UISETP.EQ.OR.EX UP2, UPT, UR7, URZ, !UP0, UP1 ;  /* 0x000000ff0700728c */ /* 0x000fc8000c742710 */
[----:B------:R-:W-:-:S05]  /*0430*/  UP2UR UR50, UPR, URZ, 0x4 ;  /* 0x00000004ff327883 */ /* 0x000fca0008000000 */
[----:B------:R-:W-:Y:S07]  /*0440*/  BRA.U !UP2, `(.L_x_8) ;  /* 0x000000010a207547 */ /* 0x000fee000b800000 */
[----:B------:R-:W-:Y:S01]  /*0450*/  UISETP.NE.U32.AND UP1, UPT, UR6, URZ, UPT ;  /* 0x000000ff0600728c */ /* 0x000fe2000bf25070 */
[----:B-----5:R-:W-:Y:S01]  /*0460*/  FSETP.NEU.AND P0, PT, R49, RZ, PT ;  /* 0x000000ff3100720b */ /* 0x020fe20003f0d000 */
[----:B------:R-:W-:Y:S02]  /*0470*/  USEL UR4, URZ, 0xffffffff, UP0 ;  /* 0xffffffffff047887 */ /* 0x000fe40008000000 */
[----:B------:R-:W-:-:S10]  /*0480*/  UISETP.NE.AND.EX UP1, UPT, UR7, URZ, UPT, UP1 ;  /* 0x000000ff0700728c */ /* 0x000fd4000bf25310 */
[----:B------:R-:W-:Y:S01]  /*0490*/  VOTEU.ANY UP0, P0 ;  /* 0x0000000000ff7886 */ /* 0x000fe20000000100 */
[----:B------:R-:W-:-:S04]  /*04a0*/  @!UP1 USEL UR4, URZ, 0xffffffff, UP0 ;  /* 0xffffffffff049887 */ /* 0x000fc80008000000 */
[----:B------:R-:W-:-:S04]  /*04b0*/  ULOP3.LUT UR4, UR4, 0x1, URZ, 0xc0, !UPT ;  /* 0x0000000104047892 */ /* 0x000fc8000f8ec0ff */
[----:B------:R-:W-:-:S11]  /*04c0*/  UISETP.NE.U32.AND UP4, UPT, UR4, 0x1, UPT ;  /* 0x000000010400788c */ /* 0x000fd6000bf85070 */
.L_x_8:
[----:B-12---:R-:W1:Y:S01]  /*04d0*/  SHFL.IDX PT, R2, R92, RZ, 0x1f ;  /* 0x00001fff5c027589 */ /* 0x006e6200000e0000 */
[----:B------:R-:W-:-:S04]  /*04e0*/  UISETP.NE.AND UP0, UPT, UR5, 0x2, UPT ;  /* 0x000000020500788c */ /* 0x000fc8000bf05270 */
[----:B------:R-:W-:Y:S01]  /*04f0*/  USEL UR7, URZ, 0x1, UP0 ;  /* 0x00000001ff077887 */ /* 0x000fe20008000000 */
[----:B-1----:R-:W-:-:S13]  /*0500*/  ISETP.NE.AND P0, PT, R2, RZ, PT ;  /* 0x000000ff0200720c */ /* 0x002fda0003f05270 */
[----:B------:R-:W-:Y:S05]  /*0510*/  @P0 BRA `(.L_x_9) ;  /* 0x0000000000680947 */ /* 0x000fea0003800000 */
[----:B------:R-:W1:Y:S01]  /*0520*/  S2UR UR8, SR_CgaCtaId ;  /* 0x00000000000879c3 */ /* 0x000e620000008800 */
[----:B------:R-:W-:Y:S01]  /*0530*/  UMOV UR9, 0x400 ;  /* 0x0000040000097882 */ /* 0x000fe20000000000 */
[----:B------:R-:W-:Y:S01]  /*0540*/  UMOV UR6, 0x1 ;  /* 0x0000000100067882 */ /* 0x000fe20000000000 */
[----:B------:R-:W-:Y:S01]  /*0550*/  UMOV UR4, 0x4 ;  /* 0x0000000400047882 */ /* 0x000fe20000000000 */
[----:B------:R-:W-:-:S04]  /*0560*/  UIADD3 UR10, UPT, UPT, -UR6, 0x100000, URZ ;  /* 0x00100000060a7890 */ /* 0x000fc8000fffe1ff */
[----:B------:R-:W-:Y:S02]  /*0570*/  USHF.L.U32 UR11, UR10, 0xb, URZ ;  /* 0x0000000b0a0b7899 */ /* 0x000fe400080006ff */
[----:B------:R-:W-:Y:S02]  /*0580*/  USHF.L.U32 UR10, UR10, 0x1, URZ ;  /* 0x000000010a0a7899 */ /* 0x000fe400080006ff */
[----:B------:R-:W-:-:S04]  /*0590*/  UIADD3 UR12, UPT, UPT, -UR4, 0x100000, URZ ;  /* 0x00100000040c7890 */ /* 0x000fc8000fffe1ff */
[----:B------:R-:W-:Y:S02]  /*05a0*/  USHF.L.U32 UR13, UR12, 0xb, URZ ;  /* 0x0000000b0c0d7899 */ /* 0x000fe400080006ff */
[----:B------:R-:W-:Y:S01]  /*05b0*/  USHF.L.U32 UR12, UR12, 0x1, URZ ;  /* 0x000000010c0c7899 */ /* 0x000fe200080006ff */
[----:B------:R-:W-:Y:S01]  /*05c0*/  ELECT P0, URZ, PT ;  /* 0x0000000000ff782f */ /* 0x000fe20003800000 */
[----:B-1----:R-:W-:Y:S01]  /*05d0*/  ULEA UR8, UR8, UR9, 0x18 ;  /* 0x0000000908087291 */ /* 0x002fe2000f8ec0ff */
[----:B------:R-:W1:Y:S11]  /*05e0*/  FENCE.VIEW.ASYNC.S ;  /* 0x00000000000073c6 */ /* 0x000e760000000000 */
[----:B-1----:R1:W2:Y:S01]  /*05f0*/  SYNCS.EXCH.64 URZ, [UR8], UR10 ;  /* 0x0000000a08ff75b2 */ /* 0x0022a20008000100 */
[----:B------:R1:W3:Y:S01]  /*0600*/  SYNCS.EXCH.64 URZ, [UR8+0x30], UR12 ;  /* 0x0000300c08ff75b2 */ /* 0x0002e20008000100 */
[----:B------:R1:W4:Y:S01]  /*0610*/  SYNCS.EXCH.64 URZ, [UR8+0x8], UR10 ;  /* 0x0000080a08ff75b2 */ /* 0x0003220008000100 */
[----:B------:R1:W1:Y:S01]  /*0620*/  SYNCS.EXCH.64 URZ, [UR8+0x38], UR12 ;  /* 0x0000380c08ff75b2 */ /* 0x0002620008000100 */
        /* <DEDUP_REMOVED lines=8> */
[----:B------:R-:W-:Y:S01]  /*06b0*/  NOP ;  /* 0x0000000000007918 */ /* 0x000fe20000000000 */
.L_x_9:
[----:B------:R-:W2:Y:S01]  /*06c0*/  SHFL.IDX PT, R2, R92, RZ, 0x1f ;  /* 0x00001fff5c027589 */ /* 0x000ea200000e0000 */
[----:B------:R-:W-:Y:S01]  /*06d0*/  NOP ;  /* 0x0000000000007918 */ /* 0x000fe20000000000 */
[----:B--2---:R-:W-:-:S13]  /*06e0*/  ISETP.NE.AND P0, PT, R2, 0x1, PT ;  /* 0x000000010200780c */ /* 0x004fda0003f05270 */
[----:B------:R-:W-:Y:S05]  /*06f0*/  @P0 BRA `(.L_x_10) ;  /* 0x0000000000580947 */ /* 0x000fea0003800000 */
[----:B-1----:R-:W1:Y:S01]  /*0700*/  S2UR UR8, SR_CgaCtaId ;  /* 0x00000000000879c3 */ /* 0x002e620000008800 */
        /* <DEDUP_REMOVED lines=12> */
[----:B-1----:R2:W1:Y:S01]  /*07d0*/  SYNCS.EXCH.64 URZ, [UR8+0x60], UR10 ;  /* 0x0000600a08ff75b2 */ /* 0x0024620008000100 */
[----:B------:R2:W1:Y:S01]  /*07e0*/  SYNCS.EXCH.64 URZ, [UR8+0x80], UR12 ;  /* 0x0000800c08ff75b2 */ /* 0x0004620008000100 */
[----:B------:R2:W1:Y:S01]  /*07f0*/  SYNCS.EXCH.64 URZ, [UR8+0x68], UR10 ;  /* 0x0000680a08ff75b2 */ /* 0x0004620008000100 */
[----:B------:R2:W1:Y:S01]  /*0800*/  SYNCS.EXCH.64 URZ, [UR8+0x88], UR12 ;  /* 0x0000880c08ff75b2 */ /* 0x0004620008000100 */
[----:B------:R2:W1:Y:S01]  /*0810*/  SYNCS.EXCH.64 URZ, [UR8+0x70], UR10 ;  /* 0x0000700a08ff75b2 */ /* 0x0004620008000100 */
[----:B------:R2:W1:Y:S01]  /*0820*/  SYNCS.EXCH.64 URZ, [UR8+0x90], UR12 ;  /* 0x0000900c08ff75b2 */ /* 0x0004620008000100 */
[----:B------:R2:W1:Y:S01]  /*0830*/  SYNCS.EXCH.64 URZ, [UR8+0x78], UR10 ;  /* 0x0000780a08ff75b2 */ /* 0x0004620008000100 */
[----:B------:R2:W1:Y:S02]  /*0840*/  SYNCS.EXCH.64 URZ, [UR8+0x98], UR12 ;  /* 0x0000980c08ff75b2 */ /* 0x0004640008000100 */
[----:B--2---:R-:W-:Y:S01]  /*0850*/  NOP ;  /* 0x0000000000007918 */ /* 0x004fe20000000000 */
.L_x_10:
[----:B------:R-:W2:Y:S01]  /*0860*/  SHFL.IDX PT, R2, R92, RZ, 0x1f ;  /* 0x00001fff5c027589 */ /* 0x000ea200000e0000 */
[----:B------:R-:W-:Y:S01]  /*0870*/  NOP ;  /* 0x0000000000007918 */ /* 0x000fe20000000000 */
[----:B--2---:R-:W-:-:S13]  /*0880*/  ISETP.NE.AND P0, PT, R2, 0x3, PT ;  /* 0x000000030200780c */ /* 0x004fda0003f05270 */
[----:B------:R-:W-:Y:S05]  /*0890*/  @P0 BRA `(.L_x_11) ;  /* 0x0000000000300947 */ /* 0x000fea0003800000 */
[----:B------:R-:W2:Y:S01]  /*08a0*/  S2UR UR6, SR_CgaCtaId ;  /* 0x00000000000679c3 */ /* 0x000ea20000008800 */
[----:B-1----:R-:W-:Y:S01]  /*08b0*/  UMOV UR8, 0x400 ;  /* 0x0000040000087882 */ /* 0x002fe20000000000 */
[----:B------:R-:W-:Y:S01]  /*08c0*/  UMOV UR4, 0x20 ;  /* 0x0000002000047882 */ /* 0x000fe20000000000 */
[----:B------:R-:W-:Y:S01]  /*08d0*/  ELECT P0, URZ, PT ;  /* 0x0000000000ff782f */ /* 0x000fe20003800000 */
[----:B--2---:R-:W-:Y:S02]  /*08e0*/  ULEA UR6, UR6, UR8, 0x18 ;  /* 0x0000000806067291 */ /* 0x004fe4000f8ec0ff */
[----:B------:R-:W-:-:S04]  /*08f0*/  UIADD3 UR8, UPT, UPT, -UR4, 0x100000, URZ ;  /* 0x0010000004087890 */ /* 0x000fc8000fffe1ff */
[----:B------:R-:W-:Y:S02]  /*0900*/  USHF.L.U32 UR9, UR8, 0xb, URZ ;  /* 0x0000000b08097899 */ /* 0x000fe400080006ff */
[----:B------:R-:W-:Y:S01]  /*0910*/  USHF.L.U32 UR8, UR8, 0x1, URZ ;  /* 0x0000000108087899 */ /* 0x000fe200080006ff */
[----:B------:R-:W1:Y:S11]  /*0920*/  FENCE.VIEW.ASYNC.S ;  /* 0x00000000000073c6 */ /* 0x000e760000000000 */
[----:B-1----:R2:W1:Y:S01]  /*0930*/  SYNCS.EXCH.64 URZ, [UR6+0xa0], UR8 ;  /* 0x0000a00806ff75b2 */ /* 0x0024620008000100 */
[----:B------:R2:W1:Y:S02]  /*0940*/  SYNCS.EXCH.64 URZ, [UR6+0xa8], UR8 ;  /* 0x0000a80806ff75b2 */ /* 0x0004640008000100 */
[----:B--2---:R-:W-:Y:S01]  /*0950*/  NOP ;  /* 0x0000000000007918 */ /* 0x004fe20000000000 */
.L_x_11:
[----:B------:R-:W2:Y:S01]  /*0960*/  SHFL.IDX PT, R2, R92, RZ, 0x1f ;  /* 0x00001fff5c027589 */ /* 0x000ea200000e0000 */
[----:B------:R-:W-:Y:S01]  /*0970*/  NOP ;  /* 0x0000000000007918 */ /* 0x000fe20000000000 */
[----:B--2---:R-:W-:-:S13]  /*0980*/  ISETP.NE.AND P0, PT, R2, 0x4, PT ;  /* 0x000000040200780c */ /* 0x004fda0003f05270 */
[----:B------:R-:W-:Y:S05]  /*0990*/  @P0 BRA `(.L_x_12) ;  /* 0x00000000004c0947 */ /* 0x000fea0003800000 */
[----:B------:R-:W2:Y:S01]  /*09a0*/  S2UR UR6, SR_CgaCtaId ;  /* 0x00000000000679c3 */ /* 0x000ea20000008800 */
[----:B------:R-:W-:Y:S01]  /*09b0*/  UMOV UR9, 0x3a0 ;  /* 0x000003a000097882 */ /* 0x000fe20000000000 */
[----:B-1----:R-:W-:Y:S01]  /*09c0*/  UMOV UR8, 0x400 ;  /* 0x0000040000087882 */ /* 0x002fe20000000000 */
[----:B------:R-:W-:Y:S01]  /*09d0*/  USEL UR9, UR9, 0x320, UP4 ;  /* 0x0000032009097887 */ /* 0x000fe2000a000000 */
[----:B------:R-:W-:Y:S01]  /*09e0*/  UMOV UR4, 0x1 ;  /* 0x0000000100047882 */ /* 0x000fe20000000000 */
[----:B------:R-:W-:Y:S01]  /*09f0*/  ELECT P0, URZ, PT ;  /* 0x0000000000ff782f */ /* 0x000fe20003800000 */
[----:B------:R-:W-:-:S04]  /*0a00*/  UIADD3 UR10, UPT, UPT, -UR4, 0x100000, URZ ;  /* 0x00100000040a7890 */ /* 0x000fc8000fffe1ff */
[----:B------:R-:W-:Y:S02]  /*0a10*/  USHF.L.U32 UR11, UR10, 0xb, URZ ;  /* 0x0000000b0a0b7899 */ /* 0x000fe400080006ff */
[----:B------:R-:W-:Y:S02]  /*0a20*/  USHF.L.U32 UR10, UR10, 0x1, URZ ;  /* 0x000000010a0a7899 */ /* 0x000fe400080006ff */
[----:B--2---:R-:W-:Y:S02]  /*0a30*/  ULEA UR6, UR6, UR8, 0x18 ;  /* 0x0000000806067291 */ /* 0x004fe4000f8ec0ff */
[----:B------:R-:W-:-:S04]  /*0a40*/  UIADD3 UR8, UPT, UPT, -UR9, 0x100000, URZ ;  /* 0x0010000009087890 */ /* 0x000fc8000fffe1ff */
[----:B------:R-:W-:Y:S02]  /*0a50*/  USHF.L.U32 UR9, UR8, 0xb, URZ ;  /* 0x0000000b08097899 */ /* 0x000fe400080006ff */
[----:B------:R-:W-:Y:S01]  /*0a60*/  USHF.L.U32 UR8, UR8, 0x1, URZ ;  /* 0x0000000108087899 */ /* 0x000fe200080006ff */
[----:B------:R-:W1:Y:S03]  /*0a70*/  FENCE.VIEW.ASYNC.S ;  /* 0x00000000000073c6 */ /* 0x000e660000000000 */
[----:B-1----:R2:W1:Y:S08]  /*0a80*/  SYNCS.EXCH.64 URZ, [UR6+0xb0], UR10 ;  /* 0x0000b00a06ff75b2 */ /* 0x0024700008000100 */
[----:B------:R2:W1:Y:S01]  /*0a90*/  SYNCS.EXCH.64 URZ, [UR6+0xc0], UR8 ;  /* 0x0000c00806ff75b2 */ /* 0x0004620008000100 */
[----:B------:R2:W1:Y:S01]  /*0aa0*/  SYNCS.EXCH.64 URZ, [UR6+0xb8], UR10 ;  /* 0x0000b80a06ff75b2 */ /* 0x0004620008000100 */
[----:B------:R2:W1:Y:S02]  /*0ab0*/  SYNCS.EXCH.64 URZ, [UR6+0xc8], UR8 ;  /* 0x0000c80806ff75b2 */ /* 0x0004640008000100 */
[----:B--2---:R-:W-:Y:S01]  /*0ac0*/  NOP ;  /* 0x0000000000007918 */ /* 0x004fe20000000000 */
.L_x_12:
        /* <DEDUP_REMOVED lines=26> */
.L_x_13:
[----:B------:R-:W2:Y:S01]  /*0c70*/  SHFL.IDX PT, R2, R92, RZ, 0x1f ;  /* 0x00001fff5c027589 */ /* 0x000ea200000e0000 */
[----:B------:R-:W1:Y:S01]  /*0c80*/  S2UR UR37, SR_CgaCtaId ;  /* 0x00000000002579c3 */ /* 0x000e620000008800 */
[----:B------:R-:W-:Y:S01]  /*0c90*/  NOP ;  /* 0x0000000000007918 */ /* 0x000fe20000000000 */
[----:B--2---:R-:W-:-:S13]  /*0ca0*/  ISETP.NE.AND P0, PT, R2, 0x3, PT ;  /* 0x000000030200780c */ /* 0x004fda0003f05270 */
[----:B-1----:R-:W-:Y:S05]  /*0cb0*/  @P0 BRA `(.L_x_14) ;  /* 0x0000000000340947 */ /* 0x002fea0003800000 */
[----:B------:R-:W-:Y:S01]  /*0cc0*/  UMOV UR6, 0x400 ;  /* 0x0000040000067882 */ /* 0x000fe20000000000 */
[----:B------:R-:W-:Y:S01]  /*0cd0*/  UMOV UR4, 0x20 ;  /* 0x0000002000047882 */ /* 0x000fe20000000000 */
[----:B------:R-:W-:Y:S02]  /*0ce0*/  ULEA UR6, UR37, UR6, 0x18 ;  /* 0x0000000625067291 */ /* 0x000fe4000f8ec0ff */
[----:B------:R-:W-:-:S04]  /*0cf0*/  UIADD3 UR8, UPT, UPT, -UR4, 0x100000, URZ ;  /* 0x0010000004087890 */ /* 0x000fc8000fffe1ff */
[----:B------:R-:W-:Y:S02]  /*0d00*/  USHF.L.U32 UR9, UR8, 0xb, URZ ;  /* 0x0000000b08097899 */ /* 0x000fe400080006ff */
[----:B------:R-:W-:Y:S01]  /*0d10*/  USHF.L.U32 UR8, UR8, 0x1, URZ ;  /* 0x0000000108087899 */ /* 0x000fe200080006ff */
[----:B------:R-:W-:Y:S01]  /*0d20*/  ELECT P0, URZ, PT ;  /* 0x0000000000ff782f */ /* 0x000fe20003800000 */
[----:B------:R-:W1:Y:S10]  /*0d30*/  FENCE.VIEW.ASYNC.S ;  /* 0x00000000000073c6 */ /* 0x000e740000000000 */
[----:B-1----:R1:W2:Y:S01]  /*0d40*/  SYNCS.EXCH.64 URZ, [UR6+0x110], UR8 ;  /* 0x0001100806ff75b2 */ /* 0x0022a20008000100 */
[----:B------:R1:W1:Y:S01]  /*0d50*/  SYNCS.EXCH.64 URZ, [UR6+0x120], UR8 ;  /* 0x0001200806ff75b2 */ /* 0x0002620008000100 */
[----:B------:R1:W1:Y:S01]  /*0d60*/  SYNCS.EXCH.64 URZ, [UR6+0x118], UR8 ;  /* 0x0001180806ff75b2 */ /* 0x0002620008000100 */
[----:B------:R1:W1:Y:S01]  /*0d70*/  SYNCS.EXCH.64 URZ, [UR6+0x128], UR8 ;  /* 0x0001280806ff75b2 */ /* 0x0002620008000100 */
[----:B------:R-:W-:Y:S01]  /*0d80*/  NOP ;  /* 0x0000000000007918 */ /* 0x000fe20000000000 */
.L_x_14:
[----:B------:R-:W3:Y:S01]  /*0d90*/  LDCU UR4, c[0x0][0x36c] ;  /* 0x00006d80ff0477ac */ /* 0x000ee20008000800 */
[----:B------:R-:W-:Y:S01]  /*0da0*/  ISETP.NE.OR P6, PT, R0, 0x2, !P6 ;  /* 0x000000020000780c */ /* 0x000fe200077c5670 */
[----:B------:R-:W-:Y:S01]  /*0db0*/  NOP ;  /* 0x0000000000007918 */ /* 0x000fe20000000000 */
[----:B------:R-:W-:Y:S01]  /*0dc0*/  LOP3.LUT R9, R101, 0x1f, RZ, 0xc0, !PT ;  /* 0x0000001f65097812 */ /* 0x000fe200078ec0ff */
[----:B------:R-:W-:Y:S02]  /*0dd0*/  UISETP.NE.AND UP3, UPT, UR5, URZ, UPT ;  /* 0x000000ff0500728c */ /* 0x000fe4000bf65270 */
[----:B---3--:R-:W-:-:S09]  /*0de0*/  UISETP.EQ.U32.AND UP0, UPT, UR4, 0x1, UPT ;  /* 0x000000010400788c */ /* 0x008fd2000bf02070 */
[----:B------:R-:W-:Y:S05]  /*0df0*/  BRA.U !UP0, `(.L_x_15) ;  /* 0x0000000108087547 */ /* 0x000fea000b800000 */
[----:B-12-4-:R-:W-:Y:S01]  /*0e00*/  UCGABAR_ARV ;  /* 0x00000000000079c7 */ /* 0x016fe20008000000 */
[----:B------:R-:W-:Y:S05]  /*0e10*/  BRA `(.L_x_16) ;  /* 0x0000000000047947 */ /* 0x000fea0003800000 */
.L_x_15:
[----:B-12-4-:R-:W-:Y:S01]  /*0e20*/  NOP ;  /* 0x0000000000007918 */ /* 0x016fe20000000000 */
.L_x_16:
[----:B------:R-:W1:Y:S01]  /*0e30*/  S2UR UR8, SR_CTAID.Y ;  /* 0x00000000000879c3 */ /* 0x000e620000002600 */
[----:B------:R-:W-:-:S05]  /*0e40*/  CS2R.32 R87, SR_CgaSize ;  /* 0x0000000000577805 */ /* 0x000fca0000008a00 */
[----:B------:R-:W-:-:S05]  /*0e50*/  IMAD R87, R87, -0xa0, RZ ;  /* 0xffffff6057577824 */ /* 0x000fca00078e02ff */
[----:B------:R-:W-:-:S14]  /*0e60*/  R2UR UR4, R87 ;  /* 0x00000000570472ca */ /* 0x000fdc00000e0000 */
[----:B------:R-:W2:Y:S01]  /*0e70*/  LDCU UR4, c[0x0][UR4+0x2b4] ;  /* 0x00005680040477ac */ /* 0x000ea20008000800 */
[----:B------:R-:W-:-:S05]  /*0e80*/  CS2R.32 R87, SR_CgaSize ;  /* 0x0000000000577805 */ /* 0x000fca0000008a00 */
[----:B------:R-:W-:-:S05]  /*0e90*/  IMAD R87, R87, -0xa0, RZ ;  /* 0xffffff6057577824 */ /* 0x000fca00078e02ff */
[----:B------:R-:W-:-:S14]  /*0ea0*/  R2UR UR6, R87 ;  /* 0x00000000570672ca */ /* 0x000fdc00000e0000 */
[----:B------:R-:W3:Y:S01]  /*0eb0*/  LDCU UR6, c[0x0][UR6+0x2b0] ;  /* 0x00005600060677ac */ /* 0x000ee20008000800 */
[----:B------:R-:W4:Y:S01]  /*0ec0*/  S2UR UR9, SR_CTAID.X ;  /* 0x00000000000979c3 */ /* 0x000f220000002500 */
[----:B------:R-:W-:Y:S01]  /*0ed0*/  UISETP.NE.AND UP1, UPT, UR5, 0x2, UPT ;  /* 0x000000020500788c */ /* 0x000fe2000bf25270 */
[----:B------:R-:W-:-:S05]  /*0ee0*/  CS2R.32 R0, SR_CgaSize ;  /* 0x0000000000007805 */ /* 0x000fca0000008a00 */
[----:B------:R-:W-:-:S06]  /*0ef0*/  IMAD R0, R0, -0xa0, RZ ;  /* 0xffffff6000007824 */ /* 0x000fcc00078e02ff */
[----:B------:R-:W3:Y:S01]  /*0f00*/  LDC R0, c[0x0][R0+0x2a4] ;  /* 0x0000a90000007b82 */ /* 0x000ee20000000800 */
[----:B-1----:R-:W-:-:S07]  /*0f10*/  I2FP.F32.U32 R86, UR8 ;  /* 0x0000000800567c45 */ /* 0x002fce0008201000 */
[----:B------:R-:W1:Y:S01]  /*0f20*/  LDC R11, c[0x0][0xb24] ;  /* 0x0002c900ff0b7b82 */ /* 0x000e620000000800 */
[----:B------:R-:W-:Y:S01]  /*0f30*/  MOV R20, UR8 ;  /* 0x0000000800147c02 */ /* 0x000fe20008000f00 */
[----:B--2---:R-:W-:Y:S01]  /*0f40*/  FMUL R86, R86, UR4 ;  /* 0x0000000456567c20 */ /* 0x004fe20008400000 */
[----:B------:R-:W-:Y:S01]  /*0f50*/  USHF.L.U32 UR4, UR37, 0xa, URZ ;  /* 0x0000000a25047899 */ /* 0x000fe200080006ff */
[----:B----4-:R-:W-:Y:S02]  /*0f60*/  I2FP.F32.U32 R87, UR9 ;  /* 0x0000000900577c45 */ /* 0x010fe40008201000 */
[----:B------:R-:W-:-:S05]  /*0f70*/  CS2R.32 R2, SR_CgaSize ;  /* 0x0000000000027805 */ /* 0x000fca0000008a00 */
[----:B------:R-:W-:-:S06]  /*0f80*/  IMAD R2, R2, -0xa0, RZ ;  /* 0xffffff6002027824 */ /* 0x000fcc00078e02ff */
[----:B------:R-:W2:Y:S01]  /*0f90*/  LDC R2, c[0x0][R2+0x2a0] ;  /* 0x0000a80002027b82 */ /* 0x000ea20000000800 */
[----:B------:R-:W-:Y:S01]  /*0fa0*/  MOV R21, UR9 ;  /* 0x0000000900157c02 */ /* 0x000fe20008000f00 */
[----:B------:R-:W4:Y:S01]  /*0fb0*/  F2I.U32.TRUNC.NTZ R86, R86 ;  /* 0x0000005600567305 */ /* 0x000f22000020f000 */
[----:B------:R-:W-:Y:S01]  /*0fc0*/  ULOP3.LUT UR4, UR4, 0xc00, URZ, 0xc0, !UPT ;  /* 0x00000c0004047892 */ /* 0x000fe2000f8ec0ff */
[----:B---3--:R-:W-:Y:S01]  /*0fd0*/  FMUL R87, R87, UR6 ;  /* 0x0000000657577c20 */ /* 0x008fe20008400000 */
[----:B------:R-:W3:Y:S03]  /*0fe0*/  LDCU UR6, c[0x0][0xb30] ;  /* 0x00016600ff0677ac */ /* 0x000ee60008000800 */
[----:B------:R-:W2:Y:S02]  /*0ff0*/  LDC R40, c[0x0][0xb24] ;  /* 0x0002c900ff287b82 */ /* 0x000ea40000000800 */
[----:B------:R-:W3:Y:S06]  /*1000*/  F2I.U32.TRUNC.NTZ R87, R87 ;  /* 0x0000005700577305 */ /* 0x000eec000020f000 */
[----:B------:R-:W2:Y:S01]  /*1010*/  S2UR UR36, SR_CTAID.Z ;  /* 0x00000000002479c3 */ /* 0x000ea20000002700 */
[----:B----4-:R-:W-:Y:S01]  /*1020*/  IMAD.MOV R86, RZ, RZ, -R86 ;  /* 0x000000ffff567224 */ /* 0x010fe200078e0a56 */
[----:B-1----:R-:W-:-:S03]  /*1030*/  ISETP.GE.AND P0, PT, R11, 0x1, PT ;  /* 0x000000010b00780c */ /* 0x002fc60003f06270 */
[----:B------:R-:W-:Y:S01]  /*1040*/  IMAD R86, R0, R86, UR8 ;  /* 0x0000000800567e24 */ /* 0x000fe2000f8e0256 */
[----:B------:R-:W-:Y:S01]  /*1050*/  PRMT R0, RZ, 0x7610, R0 ;  /* 0x00007610ff007816 */ /* 0x000fe20000000000 */
[----:B---3--:R-:W-:Y:S01]  /*1060*/  UISETP.NE.AND UP2, UPT, UR6, 0x1, UPT ;  /* 0x000000010600788c */ /* 0x008fe2000bf45270 */
[----:B------:R-:W-:-:S04]  /*1070*/  IMAD.MOV R87, RZ, RZ, -R87 ;  /* 0x000000ffff577224 */ /* 0x000fc800078e0a57 */
[----:B--2---:R-:W-:Y:S01]  /*1080*/  IMAD R87, R2, R87, UR9 ;  /* 0x0000000902577e24 */ /* 0x004fe2000f8e0257 */
[----:B------:R-:W-:Y:S06]  /*1090*/  BRA.U UP3, `(.L_x_17) ;  /* 0x00000001033c7547 */ /* 0x000fec000b800000 */
[C---:B------:R-:W-:Y:S02]  /*10a0*/  ISETP.NE.AND P4, PT, R86.reuse, 0x1, PT ;  /* 0x000000015600780c */ /* 0x040fe40003f85270 */
[C---:B------:R-:W-:Y:S02]  /*10b0*/  ISETP.NE.AND P3, PT, R86.reuse, 0x2, PT ;  /* 0x000000025600780c */ /* 0x040fe40003f65270 */
[C---:B------:R-:W-:Y:S02]  /*10c0*/  ISETP.NE.AND P1, PT, R86.reuse, RZ, PT ;  /* 0x000000ff5600720c */ /* 0x040fe40003f25270 */
[----:B------:R-:W-:Y:S02]  /*10d0*/  ISETP.NE.AND P5, PT, R87, RZ, PT ;  /* 0x000000ff5700720c */ /* 0x000fe40003fa5270 */
[----:B------:R-:W-:Y:S02]  /*10e0*/  ISETP.NE.AND P2, PT, R86, 0x3, PT ;  /* 0x000000035600780c */ /* 0x000fe40003f45270 */
[----:B------:R-:W-:-:S02]  /*10f0*/  SEL R3, RZ, 0x2, P4 ;  /* 0x00000002ff037807 */ /* 0x000fc40002000000 */
[----:B------:R-:W-:Y:S02]  /*1100*/  SEL R2, RZ, 0x4, P3 ;  /* 0x00000004ff027807 */ /* 0x000fe40001800000 */
[----:B------:R-:W-:Y:S02]  /*1110*/  ISETP.EQ.OR P1, PT, R87, RZ, !P1 ;  /* 0x000000ff5700720c */ /* 0x000fe40004f22670 */
[----:B------:R-:W-:Y:S02]  /*1120*/  SEL R0, RZ, 0x8, P2 ;  /* 0x00000008ff007807 */ /* 0x000fe40001000000 */
[----:B------:R-:W-:Y:S02]  /*1130*/  SEL R3, R3, 0x2, P5 ;  /* 0x0000000203037807 */ /* 0x000fe40002800000 */
[----:B------:R-:W-:Y:S02]  /*1140*/  SEL R2, R2, 0x4, P5 ;  /* 0x0000000402027807 */ /* 0x000fe40002800000 */
[----:B------:R-:W-:-:S02]  /*1150*/  SEL R4, RZ, 0x1, !P1 ;  /* 0x00000001ff047807 */ /* 0x000fc40004800000 */
[----:B------:R-:W-:Y:S02]  /*1160*/  SEL R0, R0, 0x8, P5 ;  /* 0x0000000800007807 */ /* 0x000fe40002800000 */
[----:B------:R-:W-:-:S05]  /*1170*/  IADD3 R2, PT, PT, R2, R3, R4 ;  /* 0x0000000302027210 */ /* 0x000fca0007ffe004 */
[----:B------:R-:W-:Y:S02]  /*1180*/  IMAD.IADD R0, R2, 0x1, R0 ;  /* 0x0000000102007824 */ /* 0x000fe400078e0200 */
.L_x_17:
[----:B------:R-:W-:Y:S05]  /*1190*/  @!P0 BRA `(.L_x_18) ;  /* 0x0000000000b88947 */ /* 0x000fea0003800000 */
[----:B------:R-:W1:Y:S01]  /*11a0*/  LDC.64 R4, c[0x0][0xb18] ;  /* 0x0002c600ff047b82 */ /* 0x000e620000000a00 */
[----:B------:R-:W-:-:S07]  /*11b0*/  ISETP.NE.AND P0, PT, R11, 0x1, PT ;  /* 0x000000010b00780c */ /* 0x000fce0003f05270 */
[----:B------:R-:W2:Y:S08]  /*11c0*/  LDC R10, c[0x0][0xb0c] ;  /* 0x0002c300ff0a7b82 */ /* 0x000eb00000000800 */
[----:B------:R-:W3:Y:S08]  /*11d0*/  LDC R13, c[0x0][0x370] ;  /* 0x0000dc00ff0d7b82 */ /* 0x000ef00000000800 */
[----:B------:R-:W4:Y:S01]  /*11e0*/  LDC R12, c[0x0][0x374] ;  /* 0x0000dd00ff0c7b82 */ /* 0x000f220000000800 */
[----:B-1----:R-:W-:-:S07]  /*11f0*/  ISETP.NE.AND P1, PT, R4, 0x1, PT ;  /* 0x000000010400780c */ /* 0x002fce0003f25270 */
[----:B------:R-:W3:Y:S01]  /*1200*/  LDC.64 R6, c[0x0][0xb10] ;  /* 0x0002c400ff067b82 */ /* 0x000ee20000000a00 */
[----:B--2---:R-:W-:-:S07]  /*1210*/  ISETP.NE.AND P2, PT, R10, 0x1, PT ;  /* 0x000000010a00780c */ /* 0x004fce0003f45270 */
[----:B------:R-:W1:Y:S08]  /*1220*/  LDC R8, c[0x0][0xb20] ;  /* 0x0002c800ff087b82 */ /* 0x000e700000000800 */
[----:B------:R-:W2:Y:S01]  /*1230*/  LDC.64 R2, c[0x0][0xb28] ;  /* 0x0002ca00ff027b82 */ /* 0x000ea20000000a00 */
[----:B----4-:R-:W-:-:S04]  /*1240*/  IMAD.HI.U32 R14, R12, R5, RZ ;  /* 0x000000050c0e7227 */ /* 0x010fc800078e00ff */
[----:B------:R-:W-:-:S04]  /*1250*/  IMAD.HI.U32 R5, R20, R5, RZ ;  /* 0x0000000514057227 */ /* 0x000fc800078e00ff */
[----:B---3--:R-:W-:-:S05]  /*1260*/  IMAD.HI.U32 R15, R13, R6, RZ ;  /* 0x000000060d0f7227 */ /* 0x008fca00078e00ff */
[-C--:B------:R-:W-:Y:S01]  /*1270*/  @P2 SHF.R.U32.HI R13, RZ, R7.reuse, R15 ;  /* 0x00000007ff0d2219 */ /* 0x080fe2000001160f */
[C---:B------:R-:W-:Y:S01]  /*1280*/  IMAD.HI.U32 R15, R21.reuse, R6, RZ ;  /* 0x00000006150f7227 */ /* 0x040fe200078e00ff */
[-C--:B-1----:R-:W-:Y:S02]  /*1290*/  @P1 SHF.R.U32.HI R12, RZ, R8.reuse, R14 ;  /* 0x00000008ff0c1219 */ /* 0x082fe4000001160e */
[----:B------:R-:W-:Y:S02]  /*12a0*/  SHF.R.U32.HI R5, RZ, R8, R5 ;  /* 0x00000008ff057219 */ /* 0x000fe40000011605 */
[----:B------:R-:W-:Y:S02]  /*12b0*/  SHF.R.U32.HI R15, RZ, R7, R15 ;  /* 0x00000007ff0f7219 */ /* 0x000fe4000001160f */
[----:B------:R-:W-:Y:S01]  /*12c0*/  SEL R5, R20, R5, !P1 ;  /* 0x0000000514057207 */ /* 0x000fe20004800000 */
[----:B--2---:R-:W-:Y:S01]  /*12d0*/  IMAD.HI.U32 R14, R12, R2, RZ ;  /* 0x000000020c0e7227 */ /* 0x004fe200078e00ff */
[----:B------:R-:W-:-:S03]  /*12e0*/  SEL R15, R21, R15, !P2 ;  /* 0x0000000f150f7207 */ /* 0x000fc60005000000 */
[----:B------:R-:W-:Y:S01]  /*12f0*/  IMAD.HI.U32 R6, R13, R2, RZ ;  /* 0x000000020d067227 */ /* 0x000fe200078e00ff */
[----:B------:R-:W-:-:S04]  /*1300*/  @P0 SHF.R.U32.HI R12, RZ, R3, R14 ;  /* 0x00000003ff0c0219 */ /* 0x000fc8000001160e */
[----:B------:R-:W-:Y:S01]  /*1310*/  @P0 SHF.R.U32.HI R13, RZ, R3, R6 ;  /* 0x00000003ff0d0219 */ /* 0x000fe20000011606 */
[----:B------:R-:W-:-:S04]  /*1320*/  IMAD R12, R12, R11, RZ ;  /* 0x0000000b0c0c7224 */ /* 0x000fc800078e02ff */
[----:B------:R-:W-:Y:S01]  /*1330*/  IMAD R6, R13, R11, RZ ;  /* 0x0000000b0d067224 */ /* 0x000fe200078e02ff */
[----:B------:R-:W-:-:S04]  /*1340*/  ISETP.GE.AND P1, PT, R5, R12, PT ;  /* 0x0000000c0500720c */ /* 0x000fc80003f26270 */
[----:B------:R-:W-:Y:S01]  /*1350*/  ISETP.GE.OR P1, PT, R15, R6, P1 ;  /* 0x000000060f00720c */ /* 0x000fe20000f26670 */
[----:B------:R-:W-:-:S05]  /*1360*/  IMAD.HI.U32 R6, R5, R2, RZ ;  /* 0x0000000205067227 */ /* 0x000fca00078e00ff */
[----:B------:R-:W-:-:S04]  /*1370*/  SHF.R.U32.HI R6, RZ, R3, R6 ;  /* 0x00000003ff067219 */ /* 0x000fc80000011606 */
[----:B------:R-:W-:-:S03]  /*1380*/  SEL R6, R5, R6, !P0 ;  /* 0x0000000605067207 */ /* 0x000fc60004000000 */
[----:B------:R-:W-:Y:S01]  /*1390*/  @!P1 IMAD.HI.U32 R7, R15, R2, RZ ;  /* 0x000000020f079227 */ /* 0x000fe200078e00ff */
[----:B------:R-:W-:-:S04]  /*13a0*/  IADD3 R2, PT, PT, -R6, RZ, RZ ;  /* 0x000000ff06027210 */ /* 0x000fc80007ffe1ff */
[----:B------:R-:W-:Y:S01]  /*13b0*/  @!P1 SHF.R.U32.HI R3, RZ, R3, R7 ;  /* 0x00000003ff039219 */ /* 0x000fe20000011607 */
[----:B------:R-:W-:Y:S01]  /*13c0*/  IMAD R2, R11, R2, R5 ;  /* 0x000000020b027224 */ /* 0x000fe200078e0205 */
[----:B------:R-:W-:Y:S02]  /*13d0*/  IADD3 R7, PT, PT, -R5, RZ, RZ ;  /* 0x000000ff05077210 */ /* 0x000fe40007ffe1ff */
[----:B------:R-:W-:-:S03]  /*13e0*/  @!P1 SEL R3, R15, R3, !P0 ;  /* 0x000000030f039207 */ /* 0x000fc60004000000 */
[----:B------:R-:W-:Y:S02]  /*13f0*/  IMAD R7, R4, R7, R20 ;  /* 0x0000000704077224 */ /* 0x000fe400078e0214 */
[--C-:B------:R-:W-:Y:S02]  /*1400*/  @!P1 IMAD.IADD R6, R6, 0x1, -R3.reuse ;  /* 0x0000000106069824 */ /* 0x100fe400078e0a03 */
[----:B------:R-:W-:Y:S01]  /*1410*/  @!P1 IMAD R3, R2, R13, R3 ;  /* 0x0000000d02039224 */ /* 0x000fe200078e0203 */
[----:B------:R-:W-:Y:S01]  /*1420*/  IADD3 R2, PT, PT, -R15, RZ, RZ ;  /* 0x000000ff0f027210 */ /* 0x000fe20007ffe1ff */
[----:B------:R-:W-:Y:S02]  /*1430*/  @!P1 IMAD R5, R6, R11, R15 ;  /* 0x0000000b06059224 */ /* 0x000fe400078e020f */
[----:B------:R-:W-:Y:S02]  /*1440*/  @!P1 IMAD.MOV.U32 R15, RZ, RZ, R3 ;  /* 0x000000ffff0f9224 */ /* 0x000fe400078e0003 */
[----:B------:R-:W-:-:S02]  /*1450*/  IMAD R2, R10, R2, R21 ;  /* 0x000000020a027224 */ /* 0x000fc400078e0215 */
[----:B------:R-:W-:Y:S02]  /*1460*/  IMAD R20, R5, R4, R7 ;  /* 0x0000000405147224 */ /* 0x000fe400078e0207 */
[----:B------:R-:W-:Y:S02]  /*1470*/  IMAD R21, R15, R10, R2 ;  /* 0x0000000a0f157224 */ /* 0x000fe400078e0202 */
.L_x_18:
[----:B------:R-:W-:Y:S05]  /*1480*/  BRA.U UP2, `(.L_x_19) ;  /* 0x0000000102407547 */ /* 0x000fea000b800000 */
[----:B------:R-:W1:Y:S08]  /*1490*/  LDC.64 R4, c[0x0][0xb10] ;  /* 0x0002c400ff047b82 */ /* 0x000e700000000a00 */
[----:B------:R-:W2:Y:S08]  /*14a0*/  LDC.64 R2, c[0x0][0xb18] ;  /* 0x0002c600ff027b82 */ /* 0x000eb00000000a00 */
[----:B------:R-:W3:Y:S08]  /*14b0*/  LDC R6, c[0x0][0xb20] ;  /* 0x0002c800ff067b82 */ /* 0x000ef00000000800 */
[----:B------:R-:W4:Y:S01]  /*14c0*/  LDC R7, c[0x0][0xb0c] ;  /* 0x0002c300ff077b82 */ /* 0x000f220000000800 */
[----:B-1----:R-:W-:-:S05]  /*14d0*/  IMAD.HI.U32 R4, R21, R4, RZ ;  /* 0x0000000415047227 */ /* 0x002fca00078e00ff */
[----:B------:R-:W-:Y:S01]  /*14e0*/  SHF.R.U32.HI R4, RZ, R5, R4 ;  /* 0x00000005ff047219 */ /* 0x000fe20000011604 */
[----:B--2---:R-:W-:Y:S01]  /*14f0*/  IMAD.HI.U32 R3, R20, R3, RZ ;  /* 0x0000000314037227 */ /* 0x004fe200078e00ff */
[----:B------:R-:W-:-:S04]  /*1500*/  ISETP.NE.AND P0, PT, R2, 0x1, PT ;  /* 0x000000010200780c */ /* 0x000fc80003f05270 */
[----:B---3--:R-:W-:-:S04]  /*1510*/  SHF.R.U32.HI R3, RZ, R6, R3 ;  /* 0x00000006ff037219 */ /* 0x008fc80000011603 */
[----:B------:R-:W-:Y:S02]  /*1520*/  SEL R3, R20, R3, !P0 ;  /* 0x0000000314037207 */ /* 0x000fe40004000000 */
[----:B----4-:R-:W-:-:S04]  /*1530*/  ISETP.NE.AND P1, PT, R7, 0x1, PT ;  /* 0x000000010700780c */ /* 0x010fc80003f25270 */
[----:B------:R-:W-:-:S05]  /*1540*/  SEL R4, R21, R4, !P1 ;  /* 0x0000000415047207 */ /* 0x000fca0004800000 */
[----:B------:R-:W-:Y:S02]  /*1550*/  IMAD.IADD R5, R3, 0x1, -R4 ;  /* 0x0000000103057824 */ /* 0x000fe400078e0a04 */
[----:B------:R-:W-:Y:S02]  /*1560*/  IMAD.IADD R3, R4, 0x1, -R3 ;  /* 0x0000000104037824 */ /* 0x000fe400078e0a03 */
[----:B------:R-:W-:Y:S02]  /*1570*/  IMAD R21, R5, R7, R21 ;  /* 0x0000000705157224 */ /* 0x000fe400078e0215 */
[----:B------:R-:W-:Y:S02]  /*1580*/  IMAD R20, R3, R2, R20 ;  /* 0x0000000203147224 */ /* 0x000fe400078e0214 */
.L_x_19:
[----:B------:R-:W-:Y:S05]  /*1590*/  BRA.U !UP0, `(.L_x_20) ;  /* 0x00000001080c7547 */ /* 0x000fea000b800000 */
[----:B------:R-:W-:Y:S01]  /*15a0*/  UCGABAR_WAIT ;  /* 0x0000000000007dc7 */ /* 0x000fe20008000000 */
[----:B------:R-:W-:Y:S01]  /*15b0*/  CCTL.IVALL ;  /* 0x00000000ff00798f */ /* 0x000fe20002000000 */
[----:B------:R-:W-:Y:S05]  /*15c0*/  BRA `(.L_x_21) ;  /* 0x0000000000047947 */ /* 0x000fea0003800000 */
.L_x_20:
[----:B------:R-:W-:Y:S06]  /*15d0*/  BAR.SYNC.DEFER_BLOCKING 0x0 ;  /* 0x0000000000007b1d */ /* 0x000fec0000010000 */
.L_x_21:
[----:B------:R-:W-:Y:S05]  /*15e0*/  BRA.U UP1, `(.L_x_22) ;  /* 0x00000015013c7547 */ /* 0x000fea000b800000 */
[----:B------:R-:W1:Y:S01]  /*15f0*/  LDCU UR15, c[0x0][0x38c] ;  /* 0x00007180ff0f77ac */ /* 0x000e620008000800 */
[----:B------:R-:W2:Y:S01]  /*1600*/  LDC R8, c[0x0][0x370] ;  /* 0x0000dc00ff087b82 */ /* 0x000ea20000000800 */
[----:B------:R-:W-:Y:S01]  /*1610*/  PLOP3.LUT P1, PT, PT, PT, UP4, 0x80, 0x8 ;  /* 0x000000000008781c */ /* 0x000fe20003f2f048 */
[----:B------:R-:W-:Y:S01]  /*1620*/  IMAD.MOV.U32 R15, RZ, RZ, 0x1 ;  /* 0x00000001ff0f7424 */ /* 0x000fe200078e00ff */
[----:B------:R-:W-:Y:S01]  /*1630*/  ISETP.EQ.OR P4, PT, R9, RZ, P6 ;  /* 0x000000ff0900720c */ /* 0x000fe20003782670 */
[----:B------:R-:W-:Y:S01]  /*1640*/  IMAD.MOV.U32 R14, RZ, RZ, RZ ;  /* 0x000000ffff0e7224 */ /* 0x000fe200078e00ff */
[----:B------:R-:W-:Y:S02]  /*1650*/  PLOP3.LUT P1, PT, P1, PT, PT, 0x8, 0x80 ;  /* 0x000000000080781c */ /* 0x000fe40000f2e170 */
[----:B------:R-:W-:Y:S01]  /*1660*/  CS2R R12, SRZ ;  /* 0x00000000000c7805 */ /* 0x000fe2000001ff00 */
[----:B------:R-:W-:Y:S01]  /*1670*/  IMAD.MOV.U32 R11, RZ, RZ, 0x1 ;  /* 0x00000001ff0b7424 */ /* 0x000fe200078e00ff */
[----:B------:R-:W3:Y:S01]  /*1680*/  LDC R0, c[0x0][0x374] ;  /* 0x0000dd00ff007b82 */ /* 0x000ee20000000800 */
[----:B------:R-:W4:Y:S01]  /*1690*/  LDCU.64 UR30, c[0x0][0x348] ;  /* 0x00006900ff1e77ac */ /* 0x000f220008000a00 */
[----:B------:R-:W-:Y:S01]  /*16a0*/  UMOV UR13, URZ ;  /* 0x000000ff000d7c82 */ /* 0x000fe20008000000 */
[----:B-1----:R-:W-:-:S04]  /*16b0*/  UIADD3 UR6, UPT, UPT, UR15, 0x3f, URZ ;  /* 0x0000003f0f067890 */ /* 0x002fc8000fffe0ff */
[----:B------:R-:W-:-:S04]  /*16c0*/  USHF.R.S32.HI UR22, URZ, 0x1f, UR6 ;  /* 0x0000001fff167899 */ /* 0x000fc80008011406 */
[----:B------:R-:W-:Y:S02]  /*16d0*/  ULEA.HI UR22, UR22, UR6, URZ, 0x6 ;  /* 0x0000000616167291 */ /* 0x000fe4000f8f30ff */
[----:B------:R-:W-:Y:S02]  /*16e0*/  UIADD3 UR6, UPT, UPT, UR15, -0x1, URZ ;  /* 0xffffffff0f067890 */ /* 0x000fe4000fffe0ff */
[----:B------:R-:W-:Y:S02]  /*16f0*/  USHF.R.S32.HI UR22, URZ, 0x6, UR22 ;  /* 0x00000006ff167899 */ /* 0x000fe40008011416 */
[----:B------:R-:W-:Y:S02]  /*1700*/  UISETP.GE.U32.AND UP1, UPT, UR6, -0x7f, UPT ;  /* 0xffffff810600788c */ /* 0x000fe4000bf26070 */
[----:B------:R-:W-:Y:S02]  /*1710*/  UISETP.LT.U32.AND UP0, UPT, UR22, 0x6, UPT ;  /* 0x000000061600788c */ /* 0x000fe4000bf01070 */
[----:B------:R-:W-:-:S02]  /*1720*/  UIADD3 UR15, UPT, UPT, UR15, 0x7e, URZ ;  /* 0x0000007e0f0f7890 */ /* 0x000fc4000fffe0ff */
[----:B------:R-:W-:Y:S02]  /*1730*/  USEL UR21, UR22, 0x6, UP0 ;  /* 0x0000000616157887 */ /* 0x000fe40008000000 */
[----:B------:R-:W-:Y:S02]  /*1740*/  UISETP.NE.AND UP0, UPT, UR5, URZ, UPT ;  /* 0x000000ff0500728c */ /* 0x000fe4000bf05270 */
[----:B------:R-:W-:Y:S02]  /*1750*/  UIADD3 UR6, UPT, UPT, UR21, -0x1, URZ ;  /* 0xffffffff15067890 */ /* 0x000fe4000fffe0ff */
[----:B------:R-:W-:Y:S02]  /*1760*/  @UP1 UIADD3 UR6, UPT, UPT, UR21, URZ, URZ ;  /* 0x000000ff15061290 */ /* 0x000fe4000fffe0ff */
[----:B------:R-:W-:Y:S02]  /*1770*/  USEL UR7, UR7, 0x2, UP0 ;  /* 0x0000000207077887 */ /* 0x000fe40008000000 */
[----:B------:R-:W-:-:S02]  /*1780*/  UIADD3 UR14, UPT, UPT, UR22, -UR21, URZ ;  /* 0x80000015160e7290 */ /* 0x000fc4000fffe0ff */
[----:B--2-4-:R-:W-:-:S12]  /*1790*/  UIADD3 UR6, UPT, UPT, UR6, 0x1, URZ ;  /* 0x0000000106067890 */ /* 0x014fd8000fffe0ff */
.L_x_42:
[----:B------:R-:W-:Y:S01]  /*17a0*/  UISETP.NE.AND UP0, UPT, UR37, URZ, UPT ;  /* 0x000000ff2500728c */ /* 0x000fe2000bf05270 */
[----:B------:R-:W1:Y:S08]  /*17b0*/  S2UR UR37, SR_CgaCtaId ;  /* 0x00000000002579c3 */ /* 0x000e700000008800 */
[----:B------:R-:W-:Y:S05]  /*17c0*/  BRA.U UP0, `(.L_x_23) ;  /* 0x0000000100347547 */ /* 0x000fea000b800000 */
[----:B------:R-:W2:Y:S01]  /*17d0*/  S2R R2, SR_CgaCtaId ;  /* 0x0000000000027919 */ /* 0x000ea20000008800 */
[----:B------:R-:W-:-:S04]  /*17e0*/  MOV R3, 0x400 ;  /* 0x0000040000037802 */ /* 0x000fc80000000f00 */
[----:B--2---:R-:W-:Y:S02]  /*17f0*/  LEA R2, R2, R3, 0x18 ;  /* 0x0000000302027211 */ /* 0x004fe400078ec0ff */
[----:B------:R-:W-:-:S03]  /*1800*/  SHF.L.U32 R3, R11, 0x1f, RZ ;  /* 0x0000001f0b037819 */ /* 0x000fc600000006ff */
[----:B------:R-:W-:-:S04]  /*1810*/  IMAD R2, R12, 0x8, R2 ;  /* 0x000000080c027824 */ /* 0x000fc800078e0202 */
[----:B------:R-:W2:Y:S02]  /*1820*/  SYNCS.PHASECHK.TRANS64.TRYWAIT P0, [R2+URZ+0x120], R3 ;  /* 0x00012003020075a7 */ /* 0x000ea400080011ff */
[----:B--2---:R-:W-:Y:S05]  /*1830*/  @!P0 BRA `(.L_x_24) ;  /* 0x0000007800888947 */ /* 0x004fea0003800000 */
.L_x_140:
[----:B------:R-:W-:Y:S01]  /*1840*/  VIADD R12, R12, 0x1 ;  /* 0x000000010c0c7836 */ /* 0x000fe20000000000 */
[----:B------:R2:W-:Y:S04]  /*1850*/  SYNCS.ARRIVE.TRANS64.A1T0 RZ, [R2+URZ+0x110], RZ ;  /* 0x000110ff02ff79a7 */ /* 0x0005e800081000ff */
[----:B------:R-:W-:-:S04]  /*1860*/  ISETP.NE.AND P0, PT, R12, 0x2, PT ;  /* 0x000000020c00780c */ /* 0x000fc80003f05270 */
[----:B------:R-:W-:Y:S02]  /*1870*/  SEL R12, R12, RZ, P0 ;  /* 0x000000ff0c0c7207 */ /* 0x000fe40000000000 */
[----:B--2---:R-:W-:-:S04]  /*1880*/  SEL R2, RZ, 0x1, P0 ;  /* 0x00000001ff027807 */ /* 0x004fc80000000000 */
[----:B------:R-:W-:-:S07]  /*1890*/  LOP3.LUT R11, R11, R2, RZ, 0x3c, !PT ;  /* 0x000000020b0b7212 */ /* 0x000fce00078e3cff */
.L_x_23:
[----:B------:R-:W-:Y:S01]  /*18a0*/  UMOV UR5, 0x400 ;  /* 0x0000040000057882 */ /* 0x000fe20000000000 */
[----:B------:R-:W-:Y:S01]  /*18b0*/  SHF.L.U32 R2, R15, 0x1f, RZ ;  /* 0x0000001f0f027819 */ /* 0x000fe200000006ff */
[----:B-1----:R-:W-:Y:S01]  /*18c0*/  ULEA UR5, UR37, UR5, 0x18 ;  /* 0x0000000525057291 */ /* 0x002fe2000f8ec0ff */
[----:B------:R-:W-:Y:S01]  /*18d0*/  R2UR UR34, R21 ;  /* 0x00000000152272ca */ /* 0x000fe200000e0000 */
[----:B------:R-:W-:Y:S01]  /*18e0*/  UISETP.GE.U32.AND UP0, UPT, UR15, 0x7f, UPT ;  /* 0x0000007f0f00788c */ /* 0x000fe2000bf06070 */
[----:B------:R-:W-:Y:S01]  /*18f0*/  R2UR UR18, R20 ;  /* 0x00000000141272ca */ /* 0x000fe200000e0000 */
[----:B------:R-:W-:Y:S01]  /*1900*/  ULEA UR8, UR13, UR5, 0x3 ;  /* 0x000000050d087291 */ /* 0x000fe2000f8e18ff */
[----:B------:R-:W-:-:S08]  /*1910*/  UMOV UR23, URZ ;  /* 0x000000ff00177c82 */ /* 0x000fd00008000000 */
[----:B------:R1:W2:Y:S01]  /*1920*/  SYNCS.PHASECHK.TRANS64.TRYWAIT P0, [UR8+0x30], R2 ;  /* 0x00003002ff0075a7 */ /* 0x0002a20008001108 */
[----:B------:R-:W-:Y:S02]  /*1930*/  USHF.L.U32 UR34, UR34, 0x7, URZ ;  /* 0x0000000722227899 */ /* 0x000fe400080006ff */
[----:B------:R-:W-:Y:S01]  /*1940*/  USHF.L.U32 UR18, UR18, 0x7, URZ ;  /* 0x0000000712127899 */ /* 0x000fe200080006ff */
[----:B------:R-:W-:Y:S11]  /*1950*/  BRA.U !UP0, `(.L_x_25) ;  /* 0x0000000108f47547 */ /* 0x000ff6000b800000 */
[----:B------:R-:W-:Y:S02]  /*1960*/  UIADD3 UR26, UPT, UPT, UR34, 0x40, URZ ;  /* 0x00000040221a7890 */ /* 0x000fe4000fffe0ff */
[----:B------:R-:W-:Y:S01]  /*1970*/  UIADD3 UR10, UPT, UPT, UR18, 0x40, URZ ;  /* 0x00000040120a7890 */ /* 0x000fe2000fffe0ff */
[----:B------:R-:W-:Y:S01]  /*1980*/  UMOV UR29, URZ ;  /* 0x000000ff001d7c82 */ /* 0x000fe20008000000 */
[----:B------:R-:W-:-:S10]  /*1990*/  UMOV UR39, UR13 ;  /* 0x0000000d00277c82 */ /* 0x000fd40008000000 */
.L_x_31:
[----:B------:R-:W-:Y:S01]  /*19a0*/  ULEA UR33, UR39, UR5, 0x3 ;  /* 0x0000000527217291 */ /* 0x000fe2000f8e18ff */
[----:B--2---:R-:W-:Y:S01]  /*19b0*/  @!P6 MOV R3, 0x8000 ;  /* 0x000080000003e802 */ /* 0x004fe20000000f00 */
[----:B-12---:R-:W-:Y:S10]  /*19c0*/  @P0 BRA `(.L_x_26) ;  /* 0x00000000000c0947 */ /* 0x006ff40003800000 */
[----:B------:R-:W-:-:S04]  /*19d0*/  SHF.L.U32 R4, R15, 0x1f, RZ ;  /* 0x0000001f0f047819 */ /* 0x000fc800000006ff */
[----:B------:R-:W2:Y:S02]  /*19e0*/  SYNCS.PHASECHK.TRANS64.TRYWAIT P0, [UR33+0x30], R4 ;  /* 0x00003004ff0075a7 */ /* 0x000ea40008001121 */
[----:B--2---:R-:W-:Y:S05]  /*19f0*/  @!P0 BRA `(.L_x_27) ;  /* 0x00000078002c8947 */ /* 0x004fea0003800000 */
.L_x_26:
[----:B------:R2:W-:Y:S01]  /*1a00*/  @!P6 SYNCS.ARRIVE.TRANS64 RZ, [UR33], R3 ;  /* 0x00000003ffffe9a7 */ /* 0x0005e20008000021 */
[----:B------:R-:W-:-:S04]  /*1a10*/  ULOP3.LUT UR8, UR7, 0x2, URZ, 0xfc, !UPT ;  /* 0x0000000207087892 */ /* 0x000fc8000f8efcff */
[----:B------:R-:W-:-:S09]  /*1a20*/  UISETP.NE.AND UP0, UPT, UR8, 0x2, UPT ;  /* 0x000000020800788c */ /* 0x000fd2000bf05270 */
[----:B------:R-:W-:Y:S05]  /*1a30*/  BRA.U UP0, `(.L_x_28) ;  /* 0x0000000100047547 */ /* 0x000fea000b800000 */
[----:B------:R-:W-:Y:S05]  /*1a40*/  BPT.TRAP 0x1 ;  /* 0x000000040000795c */ /* 0x000fea0000300000 */
.L_x_28:
[----:B------:R-:W-:Y:S04]  /*1a50*/  BSSY.RECONVERGENT B0, `(.L_x_29) ;  /* 0x0000003000007945 */ /* 0x000fe80003800200 */
[----:B------:R-:W-:Y:S05]  /*1a60*/  @P4 BRA `(.L_x_30) ;  /* 0x0000000000044947 */ /* 0x000fea0003800000 */
[----:B------:R-:W-:Y:S05]  /*1a70*/  BPT.TRAP 0x1 ;  /* 0x000000040000795c */ /* 0x000fea0000300000 */
.L_x_30:
[----:B------:R-:W-:Y:S05]  /*1a80*/  BSYNC.RECONVERGENT B0 ;  /* 0x0000000000007941 */ /* 0x000fea0003800200 */
.L_x_29:
[----:B------:R-:W-:Y:S02]  /*1a90*/  UIADD3 UR13, UPT, UPT, UR39, 0x1, URZ ;  /* 0x00000001270d7890 */ /* 0x000fe4000fffe0ff */
[----:B------:R-:W-:Y:S02]  /*1aa0*/  UIADD3 UR44, UP1, UPT, UR30, 0x80, URZ ;  /* 0x000000801e2c7890 */ /* 0x000fe4000ff3e0ff */
[----:B------:R-:W-:Y:S02]  /*1ab0*/  UISETP.NE.AND UP0, UPT, UR13, 0x6, UPT ;  /* 0x000000060d00788c */ /* 0x000fe4000bf05270 */
[----:B------:R-:W-:Y:S02]  /*1ac0*/  USHF.L.U32 UR19, UR29, 0x6, URZ ;  /* 0x000000061d137899 */ /* 0x000fe400080006ff */
[----:B------:R-:W-:Y:S02]  /*1ad0*/  USEL UR9, URZ, 0x1, UP0 ;  /* 0x00000001ff097887 */ /* 0x000fe40008000000 */
[----:B------:R-:W-:-:S02]  /*1ae0*/  USEL UR13, UR13, URZ, UP0 ;  /* 0x000000ff0d0d7287 */ /* 0x000fc40008000000 */
[----:B------:R-:W-:Y:S02]  /*1af0*/  UIADD3 UR42, UP0, UPT, UR30, 0x180, URZ ;  /* 0x000001801e2a7890 */ /* 0x000fe4000ff1e0ff */
[----:B------:R-:W-:Y:S01]  /*1b00*/  ULEA UR8, UR13, UR5, 0x3 ;  /* 0x000000050d087291 */ /* 0x000fe2000f8e18ff */
[----:B------:R-:W-:Y:S01]  /*1b10*/  LOP3.LUT R15, R15, UR9, RZ, 0x3c, !PT ;  /* 0x000000090f0f7c12 */ /* 0x000fe2000f8e3cff */
[----:B------:R-:W-:Y:S02]  /*1b20*/  UIADD3.X UR45, UPT, UPT, URZ, UR31, URZ, UP1, !UPT ;  /* 0x0000001fff2d7290 */ /* 0x000fe40008ffe4ff */
[----:B------:R-:W-:Y:S01]  /*1b30*/  ULEA.HI UR35, UR4, UR19, URZ, 0x1a ;  /* 0x0000001304237291 */ /* 0x000fe2000f8fd0ff */
[----:B-1----:R-:W-:Y:S01]  /*1b40*/  SHF.L.U32 R2, R15, 0x1f, RZ ;  /* 0x0000001f0f027819 */ /* 0x002fe200000006ff */
[----:B------:R-:W-:Y:S01]  /*1b50*/  UIADD3.X UR43, UPT, UPT, URZ, UR31, URZ, UP0, !UPT ;  /* 0x0000001fff2b7290 */ /* 0x000fe200087fe4ff */
[----:B------:R-:W-:Y:S02]  /*1b60*/  UMOV UR38, 0xf0000 ;  /* 0x000f000000267882 */ /* 0x000fe40000000000 */
[----:B------:R4:W1:Y:S01]  /*1b70*/  SYNCS.PHASECHK.TRANS64.TRYWAIT P0, [UR8+0x30], R2 ;  /* 0x00003002ff0075a7 */ /* 0x0008620008001108 */
[----:B------:R-:W-:Y:S01]  /*1b80*/  USHF.L.U32 UR8, UR39, 0xe, URZ ;  /* 0x0000000e27087899 */ /* 0x000fe200080006ff */
[----:B------:R-:W-:Y:S01]  /*1b90*/  UMOV UR40, 0x0 ;  /* 0x0000000000287882 */ /* 0x000fe20000000000 */
[----:B------:R-:W-:-:S02]  /*1ba0*/  UMOV UR41, 0x10000000 ;  /* 0x1000000000297882 */ /* 0x000fc40000000000 */
[----:B------:R-:W-:Y:S02]  /*1bb0*/  ULEA UR24, UR4, UR8, 0x1 ;  /* 0x0000000804187291 */ /* 0x000fe4000f8e08ff */
[----:B------:R-:W-:Y:S02]  /*1bc0*/  UIADD3 UR8, UPT, UPT, UR5, UR8, URZ ;  /* 0x0000000805087290 */ /* 0x000fe4000fffe0ff */
[----:B------:R-:W-:Y:S02]  /*1bd0*/  UIADD3 UR24, UPT, UPT, UR5, UR24, URZ ;  /* 0x0000001805187290 */ /* 0x000fe4000fffe0ff */
[----:B------:R-:W-:Y:S02]  /*1be0*/  UIADD3 UR16, UPT, UPT, UR8, 0x20400, URZ ;  /* 0x0002040008107890 */ /* 0x000fe4000fffe0ff */
[----:B------:R-:W-:Y:S02]  /*1bf0*/  UIADD3 UR32, UPT, UPT, UR24, 0x8400, URZ ;  /* 0x0000840018207890 */ /* 0x000fe4000fffe0ff */
[----:B------:R-:W-:-:S02]  /*1c00*/  UIADD3 UR24, UPT, UPT, UR24, 0xa400, URZ ;  /* 0x0000a40018187890 */ /* 0x000fc4000fffe0ff */
[----:B------:R-:W-:Y:S01]  /*1c10*/  UIADD3 UR8, UPT, UPT, UR8, 0x22400, URZ ;  /* 0x0002240008087890 */ /* 0x000fe2000fffe0ff */
[----:B------:R-:W-:Y:S01]  /*1c20*/  UMOV UR25, UR33 ;  /* 0x0000002100197c82 */ /* 0x000fe20008000000 */
[----:B------:R-:W-:Y:S01]  /*1c30*/  UMOV UR28, UR36 ;  /* 0x00000024001c7c82 */ /* 0x000fe20008000000 */
[----:B------:R-:W-:Y:S01]  /*1c40*/  UMOV UR27, UR35 ;  /* 0x00000023001b7c82 */ /* 0x000fe20008000000 */
[----:B------:R-:W-:Y:S01]  /*1c50*/  UMOV UR17, UR33 ;  /* 0x0000002100117c82 */ /* 0x000fe20008000000 */
[----:B------:R-:W-:Y:S01]  /*1c60*/  UMOV UR20, UR36 ;  /* 0x0000002400147c82 */ /* 0x000fe20008000000 */
[----:B------:R4:W-:Y:S01]  /*1c70*/  UTMALDG.3D.MULTICAST [UR32], [UR44], UR38, desc[UR40] ;  /* 0x000028202c0073b4 */ /* 0x0009e20008011826 */
[----:B------:R-:W-:Y:S01]  /*1c80*/  UMOV UR12, UR36 ;  /* 0x00000024000c7c82 */ /* 0x000fe20008000000 */
[----:B------:R-:W-:Y:S01]  /*1c90*/  UMOV UR9, UR33 ;  /* 0x0000002100097c82 */ /* 0x000fe20008000000 */
[----:B------:R-:W-:Y:S01]  /*1ca0*/  UMOV UR11, UR19 ;  /* 0x00000013000b7c82 */ /* 0x000fe20008000000 */
[----:B------:R-:W-:Y:S01]  /*1cb0*/  UIADD3 UR29, UPT, UPT, UR29, 0x1, URZ ;  /* 0x000000011d1d7890 */ /* 0x000fe2000fffe0ff */
[----:B------:R-:W-:Y:S01]  /*1cc0*/  UMOV UR23, UR6 ;  /* 0x0000000600177c82 */ /* 0x000fe20008000000 */
[----:B------:R-:W-:Y:S01]  /*1cd0*/  UMOV UR39, UR13 ;  /* 0x0000000d00277c82 */ /* 0x000fe20008000000 */
[----:B------:R4:W-:Y:S01]  /*1ce0*/  UTMALDG.3D.MULTICAST [UR24], [UR44], UR38, desc[UR40] ;  /* 0x000028182c0073b4 */ /* 0x0009e20008011826 */
[----:B------:R-:W-:Y:S01]  /*1cf0*/  UISETP.NE.AND UP0, UPT, UR29, UR6, UPT ;  /* 0x000000061d00728c */ /* 0x000fe2000bf05270 */
[----:B------:R4:W-:Y:S01]  /*1d00*/  UTMALDG.3D [UR16], [UR42], desc[UR40] ;  /* 0x000028102a0075b4 */ /* 0x0009e20008011000 */
[----:B------:R4:W-:Y:S07]  /*1d10*/  UTMALDG.3D [UR8], [UR42], desc[UR40] ;  /* 0x000028082a0075b4 */ /* 0x0009ee0008011000 */
[----:B----4-:R-:W-:Y:S05]  /*1d20*/  BRA.U UP0, `(.L_x_31) ;  /* 0xfffffffd001c7547 */ /* 0x010fea000b83ffff */
.L_x_25:
[----:B------:R-:W-:Y:S01]  /*1d30*/  ULEA UR8, UR13, UR5, 0x3 ;  /* 0x000000050d087291 */ /* 0x000fe2000f8e18ff */
[----:B-1----:R-:W-:Y:S01]  /*1d40*/  SHF.L.U32 R2, R15, 0x1f, RZ ;  /* 0x0000001f0f027819 */ /* 0x002fe200000006ff */
[----:B------:R-:W-:Y:S01]  /*1d50*/  @!P1 SYNCS.ARRIVE.TRANS64.A1T0 RZ, [UR5+0xa8], RZ ;  /* 0x0000a8ffffff99a7 */ /* 0x000fe20008100005 */
[----:B------:R-:W-:-:S06]  /*1d60*/  UISETP.GT.AND UP0, UPT, UR22, UR21, UPT ;  /* 0x000000151600728c */ /* 0x000fcc000bf04270 */
[----:B--2---:R1:W2:Y:S03]  /*1d70*/  SYNCS.PHASECHK.TRANS64.TRYWAIT P0, [UR8+0x30], R2 ;  /* 0x00003002ff0075a7 */ /* 0x0042a60008001108 */
[----:B------:R-:W-:Y:S05]  /*1d80*/  BRA.U !UP0, `(.L_x_32) ;  /* 0x0000000108f07547 */ /* 0x000fea000b800000 */
[----:B------:R-:W-:Y:S02]  /*1d90*/  UIADD3 UR38, UPT, UPT, UR14, UR23, URZ ;  /* 0x000000170e267290 */ /* 0x000fe4000fffe0ff */
[----:B------:R-:W-:Y:S02]  /*1da0*/  UIADD3 UR26, UPT, UPT, UR34, 0x40, URZ ;  /* 0x00000040221a7890 */ /* 0x000fe4000fffe0ff */
[----:B------:R-:W-:Y:S01]  /*1db0*/  UIADD3 UR10, UPT, UPT, UR18, 0x40, URZ ;  /* 0x00000040120a7890 */ /* 0x000fe2000fffe0ff */
[----:B------:R-:W-:-:S11]  /*1dc0*/  UMOV UR39, UR13 ;  /* 0x0000000d00277c82 */ /* 0x000fd60008000000 */
.L_x_38:
[----:B------:R-:W-:Y:S01]  /*1dd0*/  ULEA UR33, UR39, UR5, 0x3 ;  /* 0x0000000527217291 */ /* 0x000fe2000f8e18ff */
[----:B--2---:R-:W-:Y:S01]  /*1de0*/  @!P6 MOV R3, 0x8000 ;  /* 0x000080000003e802 */ /* 0x004fe20000000f00 */
[----:B-12---:R-:W-:Y:S10]  /*1df0*/  @P0 BRA `(.L_x_33) ;  /* 0x00000000000c0947 */ /* 0x006ff40003800000 */
[----:B------:R-:W-:-:S04]  /*1e00*/  SHF.L.U32 R4, R15, 0x1f, RZ ;  /* 0x0000001f0f047819 */ /* 0x000fc800000006ff */
[----:B------:R-:W2:Y:S02]  /*1e10*/  SYNCS.PHASECHK.TRANS64.TRYWAIT P0, [UR33+0x30], R4 ;  /* 0x00003004ff0075a7 */ /* 0x000ea40008001121 */
[----:B--2---:R-:W-:Y:S05]  /*1e20*/  @!P0 BRA `(.L_x_34) ;  /* 0x0000007400388947 */ /* 0x004fea0003800000 */
.L_x_33:
[----:B------:R2:W-:Y:S01]  /*1e30*/  @!P6 SYNCS.ARRIVE.TRANS64 RZ, [UR33], R3 ;  /* 0x00000003ffffe9a7 */ /* 0x0005e20008000021 */
[----:B------:R-:W-:-:S04]  /*1e40*/  ULOP3.LUT UR8, UR7, 0x2, URZ, 0xfc, !UPT ;  /* 0x0000000207087892 */ /* 0x000fc8000f8efcff */
[----:B------:R-:W-:-:S09]  /*1e50*/  UISETP.NE.AND UP0, UPT, UR8, 0x2, UPT ;  /* 0x000000020800788c */ /* 0x000fd2000bf05270 */
[----:B------:R-:W-:Y:S05]  /*1e60*/  BRA.U UP0, `(.L_x_35) ;  /* 0x0000000100047547 */ /* 0x000fea000b800000 */
[----:B------:R-:W-:Y:S05]  /*1e70*/  BPT.TRAP 0x1 ;  /* 0x000000040000795c */ /* 0x000fea0000300000 */
.L_x_35:
[----:B------:R-:W-:Y:S04]  /*1e80*/  BSSY.RECONVERGENT B0, `(.L_x_36) ;  /* 0x0000003000007945 */ /* 0x000fe80003800200 */
[----:B------:R-:W-:Y:S05]  /*1e90*/  @P4 BRA `(.L_x_37) ;  /* 0x0000000000044947 */ /* 0x000fea0003800000 */
[----:B------:R-:W-:Y:S05]  /*1ea0*/  BPT.TRAP 0x1 ;  /* 0x000000040000795c */ /* 0x000fea0000300000 */
.L_x_37:
[----:B------:R-:W-:Y:S05]  /*1eb0*/  BSYNC.RECONVERGENT B0 ;  /* 0x0000000000007941 */ /* 0x000fea0003800200 */
.L_x_36:
        /* <DEDUP_REMOVED lines=36> */
[----:B------:R4:W-:Y:S02]  /*2100*/  UTMALDG.3D.MULTICAST [UR24], [UR44], UR29, desc[UR40] ;  /* 0x000028182c0073b4 */ /* 0x0009e4000801181d */
[----:B------:R-:W-:Y:S01]  /*2110*/  UISETP.NE.AND UP0, UPT, UR23, UR38, UPT ;  /* 0x000000261700728c */ /* 0x000fe2000bf05270 */
[----:B------:R4:W-:Y:S01]  /*2120*/  UTMALDG.3D [UR16], [UR42], desc[UR40] ;  /* 0x000028102a0075b4 */ /* 0x0009e20008011000 */
[----:B------:R4:W-:Y:S07]  /*2130*/  UTMALDG.3D [UR8], [UR42], desc[UR40] ;  /* 0x000028082a0075b4 */ /* 0x0009ee0008011000 */
[----:B----4-:R-:W-:Y:S05]  /*2140*/  BRA.U UP0, `(.L_x_38) ;  /* 0xfffffffd00207547 */ /* 0x010fea000b83ffff */
.L_x_32:
[C---:B-1----:R-:W-:Y:S01]  /*2150*/  LEA R2, R14.reuse, UR5, 0x3 ;  /* 0x000000050e027c11 */ /* 0x042fe2000f8e18ff */
[----:B------:R-:W-:Y:S01]  /*2160*/  NOP ;  /* 0x0000000000007918 */ /* 0x000fe20000000000 */
[----:B--2---:R-:W-:Y:S02]  /*2170*/  SHF.L.U32 R3, R13, 0x1f, RZ ;  /* 0x0000001f0d037819 */ /* 0x004fe400000006ff */
[----:B------:R-:W-:Y:S02]  /*2180*/  LEA R4, R14, UR5, 0x4 ;  /* 0x000000050e047c11 */ /* 0x000fe4000f8e20ff */
[----:B------:R-:W1:Y:S02]  /*2190*/  SYNCS.PHASECHK.TRANS64.TRYWAIT P0, [R2+URZ+0xb0], R3 ;  /* 0x0000b003020075a7 */ /* 0x000e6400080011ff */
[----:B-1----:R-:W-:Y:S05]  /*21a0*/  @!P0 BRA `(.L_x_39) ;  /* 0x0000007000708947 */ /* 0x002fea0003800000 */
.L_x_143:
[----:B------:R-:W2:Y:S01]  /*21b0*/  LDS.128 R4, [R4+0x140] ;  /* 0x0001400004047984 */ /* 0x000ea20000000c00 */
[----:B------:R-:W-:Y:S01]  /*21c0*/  ISETP.GE.AND P0, PT, R40, 0x1, PT ;  /* 0x000000012800780c */ /* 0x000fe20003f06270 */
[----:B-1----:R-:W-:Y:S01]  /*21d0*/  VIADD R2, R2, 0xc0 ;  /* 0x000000c002027836 */ /* 0x002fe20000000000 */
[----:B------:R-:W-:Y:S01]  /*21e0*/  @!PT LDS RZ, [RZ] ;  /* 0x00000000fffff984 */ /* 0x000fe20000000800 */
[----:B------:R-:W-:Y:S01]  /*21f0*/  @!PT LDS RZ, [RZ] ;  /* 0x00000000fffff984 */ /* 0x000fe20000000800 */
[----:B------:R-:W-:Y:S01]  /*2200*/  @!PT LDS RZ, [RZ] ;  /* 0x00000000fffff984 */ /* 0x000fe20000000800 */
[----:B------:R-:W-:Y:S01]  /*2210*/  @!PT LDS RZ, [RZ] ;  /* 0x00000000fffff984 */ /* 0x000fe20000000800 */
[----:B------:R1:W-:Y:S06]  /*2220*/  MEMBAR.ALL.CTA ;  /* 0x0000000000007992 */ /* 0x0003ec0000008000 */
[----:B-1----:R-:W1:Y:S01]  /*2230*/  FENCE.VIEW.ASYNC.S ;  /* 0x00000000000073c6 */ /* 0x002e620000000000 */
[----:B------:R-:W-:-:S04]  /*2240*/  PRMT R2, RZ, 0x654, R2 ;  /* 0x00000654ff027816 */ /* 0x000fc80000000002 */
[----:B-1----:R1:W-:Y:S01]  /*2250*/  SYNCS.ARRIVE.TRANS64.RED.A1T0 RZ, [R2+URZ], RZ ;  /* 0x000000ff02ff79a7 */ /* 0x0023e200081004ff */
[----:B--2---:R-:W-:-:S13]  /*2260*/  LOP3.LUT P2, RZ, R6, 0x1, RZ, 0xc0, !PT ;  /* 0x0000000106ff7812 */ /* 0x004fda000784c0ff */
[----:B------:R-:W-:Y:S01]  /*2270*/  @P2 SHF.R.U32.HI R3, RZ, 0x10, R5 ;  /* 0x00000010ff032819 */ /* 0x000fe20000011605 */
[----:B------:R-:W-:Y:S01]  /*2280*/  VOTEU.ANY UP0, P2 ;  /* 0x0000000000ff7886 */ /* 0x000fe20001000100 */
[----:B------:R-:W-:Y:S02]  /*2290*/  @P2 MOV R10, R4 ;  /* 0x00000004000a2202 */ /* 0x000fe40000000f00 */
[----:B------:R-:W-:Y:S02]  /*22a0*/  @P2 R2UR.BROADCAST UR8, R3 ;  /* 0x00000000030822ca */ /* 0x000fe400008e0000 */
[----:B------:R-:W-:-:S11]  /*22b0*/  @P2 LOP3.LUT R9, R5, 0xffff, RZ, 0xc0, !PT ;  /* 0x0000ffff05092812 */ /* 0x000fd600078ec0ff */
[----:B------:R-:W-:Y:S01]  /*22c0*/  @UP0 UMOV UR36, UR8 ;  /* 0x0000000800240c82 */ /* 0x000fe20008000000 */
[----:B-1----:R-:W-:Y:S05]  /*22d0*/  @!P0 BRA `(.L_x_40) ;  /* 0x0000000000b88947 */ /* 0x002fea0003800000 */
[----:B------:R-:W3:Y:S01]  /*22e0*/  LDC.64 R4, c[0x0][0xb18] ;  /* 0x0002c600ff047b82 */ /* 0x000ee20000000a00 */
[----:B------:R-:W-:-:S07]  /*22f0*/  ISETP.NE.AND P3, PT, R40, 0x1, PT ;  /* 0x000000012800780c */ /* 0x000fce0003f65270 */
[----:B------:R-:W1:Y:S08]  /*2300*/  LDC.64 R6, c[0x0][0xb10] ;  /* 0x0002c400ff067b82 */ /* 0x000e700000000a00 */
[----:B------:R-:W2:Y:S08]  /*2310*/  LDC R16, c[0x0][0xb20] ;  /* 0x0002c800ff107b82 */ /* 0x000eb00000000800 */
[----:B------:R-:W4:Y:S01]  /*2320*/  LDC R17, c[0x0][0xb0c] ;  /* 0x0002c300ff117b82 */ /* 0x000f220000000800 */
[----:B---3--:R-:W-:Y:S01]  /*2330*/  IMAD.HI.U32 R19, R0, R5, RZ ;  /* 0x0000000500137227 */ /* 0x008fe200078e00ff */
[----:B------:R-:W-:-:S03]  /*2340*/  ISETP.NE.AND P0, PT, R4, 0x1, PT ;  /* 0x000000010400780c */ /* 0x000fc60003f05270 */
[----:B------:R-:W-:-:S03]  /*2350*/  IMAD.HI.U32 R5, R9, R5, RZ ;  /* 0x0000000509057227 */ /* 0x000fc600078e00ff */
[----:B------:R-:W3:Y:S01]  /*2360*/  LDC.64 R2, c[0x0][0xb28] ;  /* 0x0002ca00ff027b82 */ /* 0x000ee20000000a00 */
[----:B-1----:R-:W-:-:S04]  /*2370*/  IMAD.HI.U32 R20, R8, R6, RZ ;  /* 0x0000000608147227 */ /* 0x002fc800078e00ff */
[----:B------:R-:W-:Y:S01]  /*2380*/  IMAD.HI.U32 R21, R10, R6, RZ ;  /* 0x000000060a157227 */ /* 0x000fe200078e00ff */
[----:B------:R-:W-:Y:S02]  /*2390*/  SHF.R.U32.HI R20, RZ, R7, R20 ;  /* 0x00000007ff147219 */ /* 0x000fe40000011614 */
[-C--:B--2---:R-:W-:Y:S02]  /*23a0*/  SHF.R.U32.HI R19, RZ, R16.reuse, R19 ;  /* 0x00000010ff137219 */ /* 0x084fe40000011613 */
[----:B------:R-:W-:Y:S02]  /*23b0*/  SHF.R.U32.HI R5, RZ, R16, R5 ;  /* 0x00000010ff057219 */ /* 0x000fe40000011605 */
[----:B------:R-:W-:Y:S02]  /*23c0*/  SEL R19, R0, R19, !P0 ;  /* 0x0000001300137207 */ /* 0x000fe40004000000 */
[----:B------:R-:W-:Y:S02]  /*23d0*/  SHF.R.U32.HI R21, RZ, R7, R21 ;  /* 0x00000007ff157219 */ /* 0x000fe40000011615 */
[----:B----4-:R-:W-:-:S02]  /*23e0*/  ISETP.NE.AND P1, PT, R17, 0x1, PT ;  /* 0x000000011100780c */ /* 0x010fc40003f25270 */
[----:B------:R-:W-:Y:S02]  /*23f0*/  SEL R5, R9, R5, !P0 ;  /* 0x0000000509057207 */ /* 0x000fe40004000000 */
[----:B------:R-:W-:Y:S02]  /*2400*/  SEL R20, R8, R20, !P1 ;  /* 0x0000001408147207 */ /* 0x000fe40004800000 */
[----:B------:R-:W-:Y:S01]  /*2410*/  SEL R21, R10, R21, !P1 ;  /* 0x000000150a157207 */ /* 0x000fe20004800000 */
[----:B---3--:R-:W-:-:S04]  /*2420*/  IMAD.HI.U32 R18, R19, R2, RZ ;  /* 0x0000000213127227 */ /* 0x008fc800078e00ff */
        /* <DEDUP_REMOVED lines=10> */
[----:B------:R-:W-:-:S04]  /*24d0*/  @!P0 IMAD.HI.U32 R7, R21, R2, RZ ;  /* 0x0000000215078227 */ /* 0x000fc800078e00ff */
[----:B------:R-:W-:Y:S01]  /*24e0*/  IMAD.MOV R2, RZ, RZ, -R6 ;  /* 0x000000ffff027224 */ /* 0x000fe200078e0a06 */
[----:B------:R-:W-:Y:S02]  /*24f0*/  @!P0 SHF.R.U32.HI R3, RZ, R3, R7 ;  /* 0x00000003ff038219 */ /* 0x000fe40000011607 */
[----:B------:R-:W-:Y:S01]  /*2500*/  IADD3 R7, PT, PT, -R5, RZ, RZ ;  /* 0x000000ff05077210 */ /* 0x000fe20007ffe1ff */
[----:B------:R-:W-:Y:S01]  /*2510*/  IMAD R2, R40, R2, R5 ;  /* 0x0000000228027224 */ /* 0x000fe200078e0205 */
        /* <DEDUP_REMOVED lines=10> */
.L_x_40:
[----:B------:R-:W1:Y:S02]  /*25c0*/  LDCU UR8, c[0x0][0xb30] ;  /* 0x00016600ff0877ac */ /* 0x000e640008000800 */
[----:B-1----:R-:W-:-:S09]  /*25d0*/  UISETP.NE.AND UP0, UPT, UR8, 0x1, UPT ;  /* 0x000000010800788c */ /* 0x002fd2000bf05270 */
[----:B------:R-:W-:Y:S05]  /*25e0*/  BRA.U UP0, `(.L_x_41) ;  /* 0x0000000100407547 */ /* 0x000fea000b800000 */
[----:B------:R-:W1:Y:S08]  /*25f0*/  LDC.64 R4, c[0x0][0xb10] ;  /* 0x0002c400ff047b82 */ /* 0x000e700000000a00 */
[----:B------:R-:W2:Y:S08]  /*2600*/  LDC.64 R2, c[0x0][0xb18] ;  /* 0x0002c600ff027b82 */ /* 0x000eb00000000a00 */
[----:B------:R-:W4:Y:S08]  /*2610*/  LDC R6, c[0x0][0xb20] ;  /* 0x0002c800ff067b82 */ /* 0x000f300000000800 */
[----:B------:R-:W3:Y:S01]  /*2620*/  LDC R7, c[0x0][0xb0c] ;  /* 0x0002c300ff077b82 */ /* 0x000ee20000000800 */
[----:B-1----:R-:W-:-:S05]  /*2630*/  IMAD.HI.U32 R4, R10, R4, RZ ;  /* 0x000000040a047227 */ /* 0x002fca00078e00ff */
[----:B------:R-:W-:Y:S01]  /*2640*/  SHF.R.U32.HI R4, RZ, R5, R4 ;  /* 0x00000005ff047219 */ /* 0x000fe20000011604 */
[----:B--2---:R-:W-:Y:S01]  /*2650*/  IMAD.HI.U32 R3, R9, R3, RZ ;  /* 0x0000000309037227 */ /* 0x004fe200078e00ff */
[----:B------:R-:W-:-:S04]  /*2660*/  ISETP.NE.AND P0, PT, R2, 0x1, PT ;  /* 0x000000010200780c */ /* 0x000fc80003f05270 */
[----:B----4-:R-:W-:-:S04]  /*2670*/  SHF.R.U32.HI R3, RZ, R6, R3 ;  /* 0x00000006ff037219 */ /* 0x010fc80000011603 */
[----:B------:R-:W-:Y:S02]  /*2680*/  SEL R3, R9, R3, !P0 ;  /* 0x0000000309037207 */ /* 0x000fe40004000000 */
[----:B---3--:R-:W-:-:S04]  /*2690*/  ISETP.NE.AND P1, PT, R7, 0x1, PT ;  /* 0x000000010700780c */ /* 0x008fc80003f25270 */
[----:B------:R-:W-:-:S05]  /*26a0*/  SEL R4, R10, R4, !P1 ;  /* 0x000000040a047207 */ /* 0x000fca0004800000 */
[----:B------:R-:W-:Y:S02]  /*26b0*/  IMAD.IADD R5, R3, 0x1, -R4 ;  /* 0x0000000103057824 */ /* 0x000fe400078e0a04 */
[----:B------:R-:W-:Y:S02]  /*26c0*/  IMAD.IADD R3, R4, 0x1, -R3 ;  /* 0x0000000104037824 */ /* 0x000fe400078e0a03 */
[----:B------:R-:W-:Y:S02]  /*26d0*/  IMAD R10, R5, R7, R10 ;  /* 0x00000007050a7224 */ /* 0x000fe400078e020a */
[----:B------:R-:W-:-:S07]  /*26e0*/  IMAD R9, R3, R2, R9 ;  /* 0x0000000203097224 */ /* 0x000fce00078e0209 */
.L_x_41:
[----:B------:R-:W-:Y:S01]  /*26f0*/  VIADD R14, R14, 0x1 ;  /* 0x000000010e0e7836 */ /* 0x000fe20000000000 */
[----:B------:R-:W-:Y:S01]  /*2700*/  PLOP3.LUT P1, PT, PT, PT, PT, 0x80, 0x8 ;  /* 0x000000000008781c */ /* 0x000fe20003f2f070 */
[----:B------:R-:W-:Y:S02]  /*2710*/  IMAD.IADD R21, R10, 0x1, R87 ;  /* 0x000000010a157824 */ /* 0x000fe400078e0257 */
[----:B------:R-:W-:Y:S01]  /*2720*/  IMAD.IADD R20, R9, 0x1, R86 ;  /* 0x0000000109147824 */ /* 0x000fe200078e0256 */
[----:B------:R-:W-:-:S04]  /*2730*/  ISETP.NE.AND P0, PT, R14, 0x2, PT ;  /* 0x000000020e00780c */ /* 0x000fc80003f05270 */
[----:B------:R-:W-:Y:S02]  /*2740*/  SEL R2, RZ, 0x1, P0 ;  /* 0x00000001ff027807 */ /* 0x000fe40000000000 */
[----:B------:R-:W-:Y:S02]  /*2750*/  SEL R14, R14, RZ, P0 ;  /* 0x000000ff0e0e7207 */ /* 0x000fe40000000000 */
[----:B------:R-:W-:Y:S01]  /*2760*/  LOP3.LUT R13, R13, R2, RZ, 0x3c, !PT ;  /* 0x000000020d0d7212 */ /* 0x000fe200078e3cff */
[----:B------:R-:W-:Y:S06]  /*2770*/  @P2 BRA `(.L_x_42) ;  /* 0xfffffff000082947 */ /* 0x000fec000383ffff */
[----:B------:R-:W-:Y:S01]  /*2780*/  UIADD3 UR5, UPT, UPT, UR5, 0x30, URZ ;  /* 0x0000003005057890 */ /* 0x000fe2000fffe0ff */
[----:B------:R-:W-:-:S03]  /*2790*/  SHF.L.U32 R2, R15, 0x1f, RZ ;  /* 0x0000001f0f027819 */ /* 0x000fc600000006ff */
[----:B------:R-:W-:-:S09]  /*27a0*/  ULEA UR4, UR13, UR5, 0x3 ;  /* 0x000000050d047291 */ /* 0x000fd2000f8e18ff */
[----:B------:R-:W1:Y:S02]  /*27b0*/  SYNCS.PHASECHK.TRANS64.TRYWAIT P0, [UR4], R2 ;  /* 0x00000002ff0075a7 */ /* 0x000e640008001104 */
[----:B-1----:R-:W-:Y:S05]  /*27c0*/  @!P0 BRA `(.L_x_43) ;  /* 0x0000006800fc8947 */ /* 0x002fea0003800000 */
.L_x_145:
[----:B------:R-:W-:-:S04]  /*27d0*/  UIADD3 UR6, UPT, UPT, UR13, 0x1, URZ ;  /* 0x000000010d067890 */ /* 0x000fc8000fffe0ff */
[----:B------:R-:W-:-:S04]  /*27e0*/  UISETP.NE.AND UP0, UPT, UR6, 0x6, UPT ;  /* 0x000000060600788c */ /* 0x000fc8000bf05270 */
[----:B------:R-:W-:Y:S02]  /*27f0*/  USEL UR7, URZ, 0x1, UP0 ;  /* 0x00000001ff077887 */ /* 0x000fe40008000000 */
[----:B------:R-:W-:-:S04]  /*2800*/  USEL UR6, UR6, URZ, UP0 ;  /* 0x000000ff06067287 */ /* 0x000fc80008000000 */
[----:B------:R-:W-:Y:S01]  /*2810*/  ULEA UR4, UR6, UR5, 0x3 ;  /* 0x0000000506047291 */ /* 0x000fe2000f8e18ff */
[----:B-1----:R-:W-:-:S04]  /*2820*/  LOP3.LUT R2, R15, UR7, RZ, 0x3c, !PT ;  /* 0x000000070f027c12 */ /* 0x002fc8000f8e3cff */
[----:B------:R-:W-:-:S04]  /*2830*/  SHF.L.U32 R3, R2, 0x1f, RZ ;  /* 0x0000001f02037819 */ /* 0x000fc800000006ff */
[----:B------:R-:W1:Y:S02]  /*2840*/  SYNCS.PHASECHK.TRANS64.TRYWAIT P0, [UR4], R3 ;  /* 0x00000003ff0075a7 */ /* 0x000e640008001104 */
[----:B-1----:R-:W-:Y:S05]  /*2850*/  @!P0 BRA `(.L_x_44) ;  /* 0x0000006800f08947 */ /* 0x002fea0003800000 */
.L_x_147:
[----:B------:R-:W-:-:S04]  /*2860*/  UIADD3 UR6, UPT, UPT, UR6, 0x1, URZ ;  /* 0x0000000106067890 */ /* 0x000fc8000fffe0ff */
[----:B------:R-:W-:-:S04]  /*2870*/  UISETP.NE.AND UP0, UPT, UR6, 0x6, UPT ;  /* 0x000000060600788c */ /* 0x000fc8000bf05270 */
[----:B------:R-:W-:Y:S02]  /*2880*/  USEL UR7, URZ, 0x1, UP0 ;  /* 0x00000001ff077887 */ /* 0x000fe40008000000 */
[----:B------:R-:W-:-:S04]  /*2890*/  USEL UR6, UR6, URZ, UP0 ;  /* 0x000000ff06067287 */ /* 0x000fc80008000000 */
[----:B------:R-:W-:Y:S01]  /*28a0*/  ULEA UR4, UR6, UR5, 0x3 ;  /* 0x0000000506047291 */ /* 0x000fe2000f8e18ff */
[----:B------:R-:W-:-:S04]  /*28b0*/  LOP3.LUT R2, R2, UR7, RZ, 0x3c, !PT ;  /* 0x0000000702027c12 */ /* 0x000fc8000f8e3cff */
[----:B-1----:R-:W-:-:S04]  /*28c0*/  SHF.L.U32 R3, R2, 0x1f, RZ ;  /* 0x0000001f02037819 */ /* 0x002fc800000006ff */
[----:B------:R-:W1:Y:S02]  /*28d0*/  SYNCS.PHASECHK.TRANS64.TRYWAIT P0, [UR4], R3 ;  /* 0x00000003ff0075a7 */ /* 0x000e640008001104 */
[----:B-1----:R-:W-:Y:S05]  /*28e0*/  @!P0 BRA `(.L_x_45) ;  /* 0x0000006800e48947 */ /* 0x002fea0003800000 */
.L_x_149:
        /* <DEDUP_REMOVED lines=9> */
.L_x_151:
        /* <DEDUP_REMOVED lines=9> */
.L_x_153:
[----:B------:R-:W-:-:S04]  /*2a10*/  UIADD3 UR6, UPT, UPT, UR6, 0x1, URZ ;  /* 0x0000000106067890 */ /* 0x000fc8000fffe0ff */
[----:B------:R-:W-:-:S04]  /*2a20*/  UISETP.NE.AND UP0, UPT, UR6, 0x6, UPT ;  /* 0x000000060600788c */ /* 0x000fc8000bf05270 */
[----:B------:R-:W-:Y:S02]  /*2a30*/  USEL UR4, URZ, 0x1, UP0 ;  /* 0x00000001ff047887 */ /* 0x000fe40008000000 */
[----:B------:R-:W-:-:S04]  /*2a40*/  USEL UR6, UR6, URZ, UP0 ;  /* 0x000000ff06067287 */ /* 0x000fc80008000000 */
[----:B------:R-:W-:Y:S01]  /*2a50*/  ULEA UR6, UR6, UR5, 0x3 ;  /* 0x0000000506067291 */ /* 0x000fe2000f8e18ff */
[----:B------:R-:W-:-:S04]  /*2a60*/  LOP3.LUT R2, R2, UR4, RZ, 0x3c, !PT ;  /* 0x0000000402027c12 */ /* 0x000fc8000f8e3cff */
[----:B------:R-:W-:Y:S01]  /*2a70*/  SHF.L.U32 R2, R2, 0x1f, RZ ;  /* 0x0000001f02027819 */ /* 0x000fe200000006ff */
[----:B-1-3--:R-:W-:-:S07]  /*2a80*/  IMAD.U32 R0, RZ, RZ, UR6 ;  /* 0x00000006ff007e24 */ /* 0x00afce000f8e00ff */
.L_x_48:
[----:B-1----:R1:W2:Y:S02]  /*2a90*/  SYNCS.PHASECHK.TRANS64.TRYWAIT P0, [R0+URZ], R2 ;  /* 0x00000002000075a7 */ /* 0x0022a400080011ff */
[----:B--2---:R-:W-:Y:S05]  /*2aa0*/  @!P0 NANOSLEEP.SYNCS 0x989680 ;  /* 0x009896800000895d */ /* 0x004fea0003900000 */
[----:B------:R-:W2:Y:S02]  /*2ab0*/  @!P0 SYNCS.PHASECHK.TRANS64 P0, [R0+URZ], R2 ;  /* 0x00000002000085a7 */ /* 0x000ea400080010ff */
[----:B--2---:R-:W-:Y:S05]  /*2ac0*/  @P0 EXIT ;  /* 0x000000000000094d */ /* 0x004fea0003800000 */
[----:B------:R-:W-:Y:S05]  /*2ad0*/  BRA `(.L_x_48) ;  /* 0xfffffffc00ec7947 */ /* 0x000fea000383ffff */
.L_x_22:
[----:B------:R-:W-:-:S04]  /*2ae0*/  UISETP.NE.AND UP0, UPT, UR37, URZ, UPT ;  /* 0x000000ff2500728c */ /* 0x000fc8000bf05270 */
[----:B------:R-:W-:-:S09]  /*2af0*/  UISETP.NE.OR UP0, UPT, UR5, 0x1, UP0 ;  /* 0x000000010500788c */ /* 0x000fd20008705670 */
[----:B------:R-:W-:Y:S05]  /*2b00*/  BRA.U UP0, `(.L_x_49) ;  /* 0x00000005004c7547 */ /* 0x000fea000b800000 */
[----:B------:R-:W-:Y:S01]  /*2b10*/  HFMA2 R3, -RZ, RZ, 0, 0 ;  /* 0x00000000ff037431 */ /* 0x000fe200000001ff */
[----:B------:R-:W-:Y:S01]  /*2b20*/  ISETP.GE.U32.AND P2, PT, R9, 0x4, PT ;  /* 0x000000040900780c */ /* 0x000fe20003f46070 */
[----:B------:R-:W-:Y:S01]  /*2b30*/  IMAD.MOV.U32 R12, RZ, RZ, 0x1 ;  /* 0x00000001ff0c7424 */ /* 0x000fe200078e00ff */
[----:B------:R-:W-:Y:S01]  /*2b40*/  CS2R R10, SRZ ;  /* 0x00000000000a7805 */ /* 0x000fe2000001ff00 */
[----:B------:R-:W-:Y:S01]  /*2b50*/  IMAD.MOV.U32 R8, RZ, RZ, RZ ;  /* 0x000000ffff087224 */ /* 0x000fe200078e00ff */
[----:B------:R-:W-:Y:S01]  /*2b60*/  UMOV UR4, 0x400 ;  /* 0x0000040000047882 */ /* 0x000fe20000000000 */
[----:B------:R-:W-:Y:S01]  /*2b70*/  UMOV UR6, URZ ;  /* 0x000000ff00067c82 */ /* 0x000fe20008000000 */
[----:B------:R-:W-:-:S12]  /*2b80*/  ULEA UR37, UR37, UR4, 0x18 ;  /* 0x0000000425257291 */ /* 0x000fd8000f8ec0ff */
.L_x_53:
[----:B------:R-:W-:Y:S02]  /*2b90*/  LEA R0, R3, UR37, 0x3 ;  /* 0x0000002503007c11 */ /* 0x000fe4000f8e18ff */
[----:B------:R-:W-:-:S03]  /*2ba0*/  SHF.L.U32 R4, R8, 0x1f, RZ ;  /* 0x0000001f08047819 */ /* 0x000fc600000006ff */
[----:B------:R-:W-:Y:S01]  /*2bb0*/  VIADD R5, R0, 0x120 ;  /* 0x0000012000057836 */ /* 0x000fe20000000000 */
[----:B------:R-:W1:Y:S02]  /*2bc0*/  SYNCS.PHASECHK.TRANS64.TRYWAIT P0, [R0+URZ+0x110], R4 ;  /* 0x00011004000075a7 */ /* 0x000e6400080011ff */
[----:B-1----:R-:W-:Y:S05]  /*2bd0*/  @!P0 BRA `(.L_x_50) ;  /* 0x0000006800708947 */ /* 0x002fea0003800000 */
.L_x_154:
[----:B------:R-:W-:Y:S01]  /*2be0*/  ULEA UR5, UR6, UR37, 0x3 ;  /* 0x0000002506057291 */ /* 0x000fe2000f8e18ff */
[----:B-1----:R-:W-:Y:S01]  /*2bf0*/  PRMT R0, RZ, 0x654, R5 ;  /* 0x00000654ff007816 */ /* 0x002fe20000000005 */
[----:B------:R-:W-:Y:S01]  /*2c00*/  @!P2 IMAD.MOV.U32 R4, RZ, RZ, 0x10 ;  /* 0x00000010ff04a424 */ /* 0x000fe200078e00ff */
[----:B------:R-:W-:Y:S01]  /*2c10*/  SHF.L.U32 R5, R12, 0x1f, RZ ;  /* 0x0000001f0c057819 */ /* 0x000fe200000006ff */
[----:B------:R-:W-:Y:S01]  /*2c20*/  UIADD3 UR4, UPT, UPT, UR5, 0xb0, URZ ;  /* 0x000000b005047890 */ /* 0x000fe2000fffe0ff */
[----:B------:R1:W-:Y:S05]  /*2c30*/  SYNCS.ARRIVE.TRANS64.RED.A1T0 RZ, [R0+URZ], RZ ;  /* 0x000000ff00ff79a7 */ /* 0x0003ea00081004ff */
[----:B------:R-:W-:Y:S01]  /*2c40*/  IMAD.U32 R6, RZ, RZ, UR4 ;  /* 0x00000004ff067e24 */ /* 0x000fe2000f8e00ff */
[----:B------:R-:W2:Y:S04]  /*2c50*/  SYNCS.PHASECHK.TRANS64.TRYWAIT P0, [UR5+0xc0], R5 ;  /* 0x0000c005ff0075a7 */ /* 0x000ea80008001105 */
[----:B------:R-:W-:Y:S01]  /*2c60*/  PRMT R6, R9, 0x654, R6 ;  /* 0x0000065409067816 */ /* 0x000fe20000000006 */
[----:B-12---:R-:W-:Y:S06]  /*2c70*/  @!P0 BRA `(.L_x_51) ;  /* 0x00000068005c8947 */ /* 0x006fec0003800000 */
.L_x_156:
[----:B------:R-:W-:Y:S01]  /*2c80*/  ULEA UR4, UR6, UR37, 0x4 ;  /* 0x0000002506047291 */ /* 0x000fe2000f8e20ff */
[----:B------:R-:W-:Y:S01]  /*2c90*/  SEL R2, R6, R2, !P2 ;  /* 0x0000000206027207 */ /* 0x000fe20005000000 */
[----:B------:R-:W-:Y:S01]  /*2ca0*/  UIADD3 UR5, UPT, UPT, UR5, 0xb0, URZ ;  /* 0x000000b005057890 */ /* 0x000fe2000fffe0ff */
[----:B-1----:R-:W-:Y:S01]  /*2cb0*/  LEA R0, R11, UR37, 0x3 ;  /* 0x000000250b007c11 */ /* 0x002fe2000f8e18ff */
[----:B------:R-:W-:Y:S01]  /*2cc0*/  UIADD3 UR4, UPT, UPT, UR4, 0x140, URZ ;  /* 0x0000014004047890 */ /* 0x000fe2000fffe0ff */
[----:B------:R1:W-:Y:S01]  /*2cd0*/  @!P2 SYNCS.ARRIVE.TRANS64.RED RZ, [R2+URZ], R4 ;  /* 0x0000000402ffa9a7 */ /* 0x0003e200080004ff */
[----:B------:R-:W-:Y:S01]  /*2ce0*/  UIADD3 UR6, UPT, UPT, UR6, 0x1, URZ ;  /* 0x0000000106067890 */ /* 0x000fe2000fffe0ff */
[----:B------:R-:W-:-:S03]  /*2cf0*/  VIADD R3, R3, 0x1 ;  /* 0x0000000103037836 */ /* 0x000fc60000000000 */
[----:B------:R-:W-:Y:S02]  /*2d00*/  UISETP.NE.AND UP0, UPT, UR6, 0x2, UPT ;  /* 0x000000020600788c */ /* 0x000fe4000bf05270 */
[----:B------:R-:W-:Y:S01]  /*2d10*/  ISETP.NE.AND P0, PT, R3, 0x2, PT ;  /* 0x000000020300780c */ /* 0x000fe20003f05270 */
[----:B------:R-:W-:Y:S06]  /*2d20*/  UGETNEXTWORKID.BROADCAST [UR4], [UR5] ;  /* 0x00000000040073ca */ /* 0x000fec0008000100 */
[----:B------:R-:W-:Y:S02]  /*2d30*/  USEL UR4, URZ, 0x1, UP0 ;  /* 0x00000001ff047887 */ /* 0x000fe40008000000 */
[----:B------:R-:W-:-:S04]  /*2d40*/  USEL UR6, UR6, URZ, UP0 ;  /* 0x000000ff06067287 */ /* 0x000fc80008000000 */
[----:B------:R-:W-:Y:S02]  /*2d50*/  LOP3.LUT R12, R12, UR4, RZ, 0x3c, !PT ;  /* 0x000000040c0c7c12 */ /* 0x000fe4000f8e3cff */
[----:B-1----:R-:W-:-:S04]  /*2d60*/  SHF.L.U32 R4, R10, 0x1f, RZ ;  /* 0x0000001f0a047819 */ /* 0x002fc800000006ff */
[----:B------:R-:W1:Y:S02]  /*2d70*/  SYNCS.PHASECHK.TRANS64.TRYWAIT P1, [R0+URZ+0xb0], R4 ;  /* 0x0000b004000075a7 */ /* 0x000e6400080211ff */
[----:B-1----:R-:W-:Y:S05]  /*2d80*/  @!P1 BRA `(.L_x_52) ;  /* 0x0000006800309947 */ /* 0x002fea0003800000 */
.L_x_157:
[----:B-1----:R-:W-:Y:S01]  /*2d90*/  LEA R4, R11, UR37, 0x4 ;  /* 0x000000250b047c11 */ /* 0x002fe2000f8e20ff */
[----:B------:R-:W-:Y:S01]  /*2da0*/  VIADD R0, R0, 0xc0 ;  /* 0x000000c000007836 */ /* 0x000fe20000000000 */
[----:B------:R-:W-:Y:S01]  /*2db0*/  SEL R3, R3, RZ, P0 ;  /* 0x000000ff03037207 */ /* 0x000fe20000000000 */
[----:B------:R-:W-:-:S03]  /*2dc0*/  VIADD R11, R11, 0x1 ;  /* 0x000000010b0b7836 */ /* 0x000fc60000000000 */
[----:B------:R-:W1:Y:S01]  /*2dd0*/  LDS.128 R4, [R4+0x140] ;  /* 0x0001400004047984 */ /* 0x000e620000000c00 */
[----:B------:R-:W-:Y:S02]  /*2de0*/  PRMT R0, RZ, 0x654, R0 ;  /* 0x00000654ff007816 */ /* 0x000fe40000000000 */
[C---:B------:R-:W-:Y:S01]  /*2df0*/  ISETP.NE.AND P1, PT, R11.reuse, 0x2, PT ;  /* 0x000000020b00780c */ /* 0x040fe20003f25270 */
[----:B------:R-:W-:Y:S01]  /*2e00*/  @!PT LDS RZ, [RZ] ;  /* 0x00000000fffff984 */ /* 0x000fe20000000800 */
[----:B------:R-:W-:Y:S01]  /*2e10*/  @!PT LDS RZ, [RZ] ;  /* 0x00000000fffff984 */ /* 0x000fe20000000800 */
[----:B------:R-:W-:Y:S01]  /*2e20*/  @!PT LDS RZ, [RZ] ;  /* 0x00000000fffff984 */ /* 0x000fe20000000800 */
[----:B------:R-:W-:Y:S01]  /*2e30*/  @!PT LDS RZ, [RZ] ;  /* 0x00000000fffff984 */ /* 0x000fe20000000800 */
[----:B------:R2:W-:Y:S06]  /*2e40*/  MEMBAR.ALL.CTA ;  /* 0x0000000000007992 */ /* 0x0005ec0000008000 */
[----:B--2---:R-:W2:Y:S01]  /*2e50*/  FENCE.VIEW.ASYNC.S ;  /* 0x00000000000073c6 */ /* 0x004ea20000000000 */
[----:B------:R-:W-:Y:S01]  /*2e60*/  SEL R11, R11, RZ, P1 ;  /* 0x000000ff0b0b7207 */ /* 0x000fe20000800000 */
[----:B--2---:R2:W-:Y:S01]  /*2e70*/  SYNCS.ARRIVE.TRANS64.RED.A1T0 RZ, [R0+URZ], RZ ;  /* 0x000000ff00ff79a7 */ /* 0x0045e200081004ff */
[----:B-1----:R-:W-:-:S02]  /*2e80*/  LOP3.LUT P3, RZ, R6, 0x1, RZ, 0xc0, !PT ;  /* 0x0000000106ff7812 */ /* 0x002fc4000786c0ff */
[----:B------:R-:W-:-:S04]  /*2e90*/  SEL R4, RZ, 0x1, P1 ;  /* 0x00000001ff047807 */ /* 0x000fc80000800000 */
[----:B------:R-:W-:Y:S02]  /*2ea0*/  LOP3.LUT R10, R10, R4, RZ, 0x3c, !PT ;  /* 0x000000040a0a7212 */ /* 0x000fe400078e3cff */
[----:B--2---:R-:W-:-:S04]  /*2eb0*/  SEL R0, RZ, 0x1, P0 ;  /* 0x00000001ff007807 */ /* 0x004fc80000000000 */
[----:B------:R-:W-:Y:S01]  /*2ec0*/  LOP3.LUT R8, R8, R0, RZ, 0x3c, !PT ;  /* 0x0000000008087212 */ /* 0x000fe200078e3cff */
[----:B------:R-:W-:Y:S06]  /*2ed0*/  @P3 BRA `(.L_x_53) ;  /* 0xfffffffc002c3947 */ /* 0x000fec000383ffff */
[----:B------:R-:W-:Y:S01]  /*2ee0*/  ULEA UR5, UR6, UR37, 0x3 ;  /* 0x0000002506057291 */ /* 0x000fe2000f8e18ff */
[----:B------:R-:W-:-:S08]  /*2ef0*/  SHF.L.U32 R2, R12, 0x1f, RZ ;  /* 0x0000001f0c027819 */ /* 0x000fd000000006ff */
[----:B------:R-:W1:Y:S02]  /*2f00*/  SYNCS.PHASECHK.TRANS64 P0, [UR5+0xc0], R2 ;  /* 0x0000c002ff0075a7 */ /* 0x000e640008001005 */
[----:B-1----:R-:W-:Y:S05]  /*2f10*/  @P0 BRA `(.L_x_54) ;  /* 0x0000000000080947 */ /* 0x002fea0003800000 */
[----:B------:R-:W1:Y:S02]  /*2f20*/  SYNCS.PHASECHK.TRANS64.TRYWAIT P0, [UR5+0xc0], R2 ;  /* 0x0000c002ff0075a7 */ /* 0x000e640008001105 */
[----:B-1----:R-:W-:Y:S05]  /*2f30*/  @!P0 BRA `(.L_x_55) ;  /* 0x0000006400d88947 */ /* 0x002fea0003800000 */
.L_x_54:
[----:B------:R-:W-:-:S04]  /*2f40*/  UIADD3 UR4, UPT, UPT, UR6, 0x1, URZ ;  /* 0x0000000106047890 */ /* 0x000fc8000fffe0ff */
[----:B------:R-:W-:-:S04]  /*2f50*/  UISETP.NE.AND UP0, UPT, UR4, 0x2, UPT ;  /* 0x000000020400788c */ /* 0x000fc8000bf05270 */
[----:B------:R-:W-:Y:S02]  /*2f60*/  USEL UR7, URZ, 0x1, UP0 ;  /* 0x00000001ff077887 */ /* 0x000fe40008000000 */
[----:B------:R-:W-:-:S04]  /*2f70*/  USEL UR4, UR4, URZ, UP0 ;  /* 0x000000ff04047287 */ /* 0x000fc80008000000 */
[----:B------:R-:W-:Y:S01]  /*2f80*/  ULEA UR4, UR4, UR37, 0x3 ;  /* 0x0000002504047291 */ /* 0x000fe2000f8e18ff */
[----:B-1----:R-:W-:-:S04]  /*2f90*/  LOP3.LUT R2, R12, UR7, RZ, 0x3c, !PT ;  /* 0x000000070c027c12 */ /* 0x002fc8000f8e3cff */
[----:B------:R-:W-:-:S04]  /*2fa0*/  SHF.L.U32 R0, R2, 0x1f, RZ ;  /* 0x0000001f02007819 */ /* 0x000fc800000006ff */
[----:B------:R-:W1:Y:S02]  /*2fb0*/  SYNCS.PHASECHK.TRANS64 P0, [UR4+0xc0], R0 ;  /* 0x0000c000ff0075a7 */ /* 0x000e640008001004 */
[----:B-1----:R-:W-:Y:S05]  /*2fc0*/  @P0 EXIT ;  /* 0x000000000000094d */ /* 0x002fea0003800000 */
[----:B------:R-:W-:Y:S02]  /*2fd0*/  SHF.L.U32 R2, R2, 0x1f, RZ ;  /* 0x0000001f02027819 */ /* 0x000fe400000006ff */
[----:B------:R-:W-:-:S07]  /*2fe0*/  MOV R0, UR4 ;  /* 0x0000000400007c02 */ /* 0x000fce0008000f00 */
.L_x_56:
[----:B-1----:R1:W2:Y:S02]  /*2ff0*/  SYNCS.PHASECHK.TRANS64.TRYWAIT P0, [R0+URZ+0xc0], R2 ;  /* 0x0000c002000075a7 */ /* 0x0022a400080011ff */
[----:B--2---:R-:W-:Y:S05]  /*3000*/  @!P0 NANOSLEEP.SYNCS 0x989680 ;  /* 0x009896800000895d */ /* 0x004fea0003900000 */
[----:B------:R-:W2:Y:S02]  /*3010*/  @!P0 SYNCS.PHASECHK.TRANS64 P0, [R0+URZ+0xc0], R2 ;  /* 0x0000c002000085a7 */ /* 0x000ea400080010ff */
[----:B--2---:R-:W-:Y:S05]  /*3020*/  @P0 EXIT ;  /* 0x000000000000094d */ /* 0x004fea0003800000 */
[----:B------:R-:W-:Y:S05]  /*3030*/  BRA `(.L_x_56) ;  /* 0xfffffffc00ec7947 */ /* 0x000fea000383ffff */
.L_x_49:
[----:B------:R-:W-:Y:S05]  /*3040*/  BRA.U UP3, `(.L_x_57) ;  /* 0x0000000d03bc7547 */ /* 0x000fea000b800000 */
[----:B------:R-:W-:Y:S01]  /*3050*/  UMOV UR4, 0x40 ;  /* 0x0000004000047882 */ /* 0x000fe20000000000 */
[----:B------:R-:W-:Y:S01]  /*3060*/  NOP ;  /* 0x0000000000007918 */ /* 0x000fe20000000000 */
[----:B------:R-:W-:Y:S01]  /*3070*/  ULEA UR4, UR37, UR4, 0x18 ;  /* 0x0000000425047291 */ /* 0x000fe2000f8ec0ff */
[----:B------:R-:W-:Y:S02]  /*3080*/  UMOV UR5, 0x400 ;  /* 0x0000040000057882 */ /* 0x000fe40000000000 */
[----:B------:R-:W-:-:S06]  /*3090*/  ULEA UR37, UR37, UR5, 0x18 ;  /* 0x0000000525257291 */ /* 0x000fcc000f8ec0ff */
[----:B------:R-:W1:Y:S02]  /*30a0*/  LDS.U8 R2, [UR4+0x1c] ;  /* 0x00001c04ff027984 */ /* 0x000e640008000000 */
[----:B-1----:R-:W-:-:S13]  /*30b0*/  ISETP.NE.AND P0, PT, R2, RZ, PT ;  /* 0x000000ff0200720c */ /* 0x002fda0003f05270 */
[----:B------:R-:W-:Y:S05]  /*30c0*/  @P0 BRA `(.L_x_58) ;  /* 0x0000000000580947 */ /* 0x000fea0003800000 */
[----:B------:R-:W-:-:S13]  /*30d0*/  ELECT P0, URZ, PT ;  /* 0x0000000000ff782f */ /* 0x000fda0003800000 */
[----:B------:R-:W-:Y:S05]  /*30e0*/  @!P0 BRA `(.L_x_59) ;  /* 0x0000000000608947 */ /* 0x000fea0003800000 */
[----:B------:R-:W-:Y:S01]  /*30f0*/  UMOV UR5, 0x10 ;  /* 0x0000001000057882 */ /* 0x000fe20000000000 */
[----:B------:R-:W-:Y:S01]  /*3100*/  HFMA2 R2, -RZ, RZ, 0, 5.9604644775390625e-08 ;  /* 0x00000001ff027431 */ /* 0x000fe200000001ff */
[----:B------:R-:W-:-:S03]  /*3110*/  MOV R3, 0xffff ;  /* 0x0000ffff00037802 */ /* 0x000fc60000000f00 */
[----:B------:R-:W-:Y:S04]  /*3120*/  DEPBAR.LE SB1, 0x36 ;  /* 0x00009d800000791a */ /* 0x000fe80000000000 */
[----:B------:R-:W1:Y:S02]  /*3130*/  UTCATOMSWS.FIND_AND_SET.ALIGN UP0, UR5, UR5 ;  /* 0x00000005000575e3 */ /* 0x000e640008000800 */
[----:B-1----:R-:W-:Y:S01]  /*3140*/  MOV R4, UR5 ;  /* 0x0000000500047c02 */ /* 0x002fe20008000f00 */
[----:B------:R-:W-:Y:S06]  /*3150*/  BRA.U UP0, `(.L_x_60) ;  /* 0x0000000100187547 */ /* 0x000fec000b800000 */
.L_x_61:
[----:B------:R-:W-:Y:S05]  /*3160*/  NANOSLEEP 0x64 ;  /* 0x000000640000795d */ /* 0x000fea0003800000 */
[----:B------:R-:W-:-:S05]  /*3170*/  UMOV UR5, 0x10 ;  /* 0x0000001000057882 */ /* 0x000fca0000000000 */
[----:B------:R-:W-:Y:S04]  /*3180*/  DEPBAR.LE SB1, 0x36 ;  /* 0x00009d800000791a */ /* 0x000fe80000000000 */
[----:B------:R-:W1:Y:S02]  /*3190*/  UTCATOMSWS.FIND_AND_SET.ALIGN UP0, UR5, UR5 ;  /* 0x00000005000575e3 */ /* 0x000e640008000800 */
[----:B-1----:R-:W-:Y:S01]  /*31a0*/  MOV R4, UR5 ;  /* 0x0000000500047c02 */ /* 0x002fe20008000f00 */
[----:B------:R-:W-:Y:S05]  /*31b0*/  BRA.U !UP0, `(.L_x_61) ;  /* 0xfffffffd08e87547 */ /* 0x000fea000b83ffff */
.L_x_60:
[-C--:B------:R-:W-:Y:S02]  /*31c0*/  SHF.L.U32 R3, R3, R4.reuse, RZ ;  /* 0x0000000403037219 */ /* 0x080fe400000006ff */
[----:B------:R-:W-:Y:S01]  /*31d0*/  SHF.L.U32 R2, R2, R4, RZ ;  /* 0x0000000402027219 */ /* 0x000fe200000006ff */
[----:B------:R-:W-:Y:S02]  /*31e0*/  IMAD.SHL.U32 R4, R4, 0x20, RZ ;  /* 0x0000002004047824 */ /* 0x000fe400078e00ff */
[----:B------:R1:W-:Y:S04]  /*31f0*/  ATOMS.OR RZ, [UR4+0x14], R3 ;  /* 0x00001403ffff798c */ /* 0x0003e8000b000004 */
[----:B------:R1:W-:Y:S04]  /*3200*/  ATOMS.OR RZ, [UR4+0x18], R2 ;  /* 0x00001802ffff798c */ /* 0x0003e8000b000004 */
[----:B------:R1:W-:Y:S01]  /*3210*/  STS [UR37+0x160], R4 ;  /* 0x00016004ff007988 */ /* 0x0003e20008000825 */
[----:B------:R-:W-:Y:S05]  /*3220*/  BRA `(.L_x_59) ;  /* 0x0000000000107947 */ /* 0x000fea0003800000 */
.L_x_58:
[----:B------:R-:W-:-:S05]  /*3230*/  MOV R2, 0xffffffff ;  /* 0xffffffff00027802 */ /* 0x000fca0000000f00 */
[----:B------:R1:W-:Y:S02]  /*3240*/  STS [UR37+0x160], R2 ;  /* 0x00016002ff007988 */ /* 0x0003e40008000825 */
[----:B-1----:R-:W-:Y:S02]  /*3250*/  MOV R2, 0x3270 ;  /* 0x0000327000027802 */ /* 0x002fe40000000f00 */
[----:B-----5:R-:W-:Y:S05]  /*3260*/  CALL.REL.NOINC `($__internal_1_$__cuda_sm10x_tcgen05_guardrail_trap_phase_invalid_during_alloc) ;  /* 0x0000006c00247944 */ /* 0x020fea0003c00000 */
.L_x_59:
[----:B------:R-:W-:Y:S05]  /*3270*/  WARPSYNC.ALL ;  /* 0x0000000000007948 */ /* 0x000fea0003800000 */
[----:B------:R-:W2:Y:S01]  /*3280*/  S2UR UR5, SR_CgaCtaId ;  /* 0x00000000000579c3 */ /* 0x000ea20000008800 */
[----:B------:R-:W-:Y:S01]  /*3290*/  UMOV UR4, 0x400 ;  /* 0x0000040000047882 */ /* 0x000fe20000000000 */
[----:B------:R-:W-:-:S06]  /*32a0*/  NOP ;  /* 0x0000000000007918 */ /* 0x000fcc0000000000 */
[----:B------:R-:W-:Y:S06]  /*32b0*/  BAR.ARV 0x6, 0xa0 ;  /* 0x0182800000007b1d */ /* 0x000fec0000002000 */
[----:B------:R-:W3:Y:S01]  /*32c0*/  LDCU UR7, c[0x0][0x38c] ;  /* 0x00007180ff0777ac */ /* 0x000ee20008000800 */
[----:B------:R-:W-:Y:S01]  /*32d0*/  LOP3.LUT R0, R0, 0xffff, RZ, 0xc0, !PT ;  /* 0x0000ffff00007812 */ /* 0x000fe200078ec0ff */
[----:B------:R-:W-:Y:S01]  /*32e0*/  IMAD.MOV.U32 R11, RZ, RZ, 0x1 ;  /* 0x00000001ff0b7424 */ /* 0x000fe200078e00ff */
[----:B------:R-:W-:Y:S01]  /*32f0*/  CS2R R8, SRZ ;  /* 0x0000000000087805 */ /* 0x000fe2000001ff00 */
[----:B------:R-:W4:Y:S01]  /*3300*/  LDCU UR6, c[0x0][0x38c] ;  /* 0x00007180ff0677ac */ /* 0x000f220008000800 */
[----:B------:R-:W-:Y:S01]  /*3310*/  R2UR UR9, R0 ;  /* 0x00000000000972ca */ /* 0x000fe200000e0000 */
[----:B------:R-:W-:Y:S01]  /*3320*/  IMAD.MOV.U32 R10, RZ, RZ, RZ ;  /* 0x000000ffff0a7224 */ /* 0x000fe200078e00ff */
[----:B------:R-:W-:Y:S01]  /*3330*/  UMOV UR16, URZ ;  /* 0x000000ff00107c82 */ /* 0x000fe20008000000 */
[----:B------:R-:W-:Y:S01]  /*3340*/  UMOV UR15, URZ ;  /* 0x000000ff000f7c82 */ /* 0x000fe20008000000 */
[----:B--2---:R-:W-:Y:S01]  /*3350*/  ULEA UR5, UR5, UR4, 0x18 ;  /* 0x0000000405057291 */ /* 0x004fe2000f8ec0ff */
[----:B------:R-:W-:Y:S01]  /*3360*/  UMOV UR24, 0x0 ;  /* 0x0000000000187882 */ /* 0x000fe20000000000 */
[----:B------:R-:W-:-:S02]  /*3370*/  UMOV UR25, 0x8218010 ;  /* 0x0821801000197882 */ /* 0x000fc40000000000 */
[----:B------:R-:W-:Y:S02]  /*3380*/  UIADD3 UR11, UPT, UPT, UR5, 0x8400, URZ ;  /* 0x00008400050b7890 */ /* 0x000fe4000fffe0ff */
[----:B------:R-:W-:Y:S02]  /*3390*/  UIADD3 UR12, UPT, UPT, UR5, 0x20400, URZ ;  /* 0x00020400050c7890 */ /* 0x000fe4000fffe0ff */
[----:B---3--:R-:W-:Y:S01]  /*33a0*/  UIADD3 UR7, UPT, UPT, UR7, 0x3f, URZ ;  /* 0x0000003f07077890 */ /* 0x008fe2000fffe0ff */
[----:B-1----:R-:W1:Y:S01]  /*33b0*/  LDS R2, [UR5+0x160] ;  /* 0x00016005ff027984 */ /* 0x002e620008000800 */
[----:B------:R-:W-:Y:S02]  /*33c0*/  USHF.R.U32.HI UR11, URZ, 0x4, UR11 ;  /* 0x00000004ff0b7899 */ /* 0x000fe4000801160b */
[----:B------:R-:W-:Y:S02]  /*33d0*/  USHF.R.S32.HI UR4, URZ, 0x1f, UR7 ;  /* 0x0000001fff047899 */ /* 0x000fe40008011407 */
[----:B------:R-:W-:-:S02]  /*33e0*/  USHF.R.U32.HI UR12, URZ, 0x4, UR12 ;  /* 0x00000004ff0c7899 */ /* 0x000fc4000801160c */
[----:B------:R-:W-:Y:S02]  /*33f0*/  ULEA.HI UR4, UR4, UR7, URZ, 0x6 ;  /* 0x0000000704047291 */ /* 0x000fe4000f8f30ff */
[----:B------:R-:W-:Y:S02]  /*3400*/  ULOP3.LUT UR11, UR11, 0x3fff, URZ, 0xc0, !UPT ;  /* 0x00003fff0b0b7892 */ /* 0x000fe4000f8ec0ff */
[----:B------:R-:W-:Y:S02]  /*3410*/  USHF.R.S32.HI UR4, URZ, 0x6, UR4 ;  /* 0x00000006ff047899 */ /* 0x000fe40008011404 */
[----:B------:R-:W-:Y:S02]  /*3420*/  ULOP3.LUT UR12, UR12, 0x3fff, URZ, 0xc0, !UPT ;  /* 0x00003fff0c0c7892 */ /* 0x000fe4000f8ec0ff */
[----:B------:R-:W-:Y:S01]  /*3430*/  UISETP.LT.AND UP0, UPT, UR4, 0x1, UPT ;  /* 0x000000010400788c */ /* 0x000fe2000bf01270 */
[----:B------:R-:W-:Y:S01]  /*3440*/  UMOV UR22, 0x0 ;  /* 0x0000000000167882 */ /* 0x000fe20000000000 */
[----:B------:R-:W-:-:S02]  /*3450*/  UMOV UR23, 0x8218010 ;  /* 0x0821801000177882 */ /* 0x000fc40000000000 */
[----:B------:R-:W-:Y:S02]  /*3460*/  USEL UR10, UR4, 0x1, !UP0 ;  /* 0x00000001040a7887 */ /* 0x000fe4000c000000 */
[----:B------:R-:W-:Y:S02]  /*3470*/  ULOP3.LUT UR11, UR11, 0x2000000, URZ, 0xfc, !UPT ;  /* 0x020000000b0b7892 */ /* 0x000fe4000f8efcff */
[----:B------:R-:W-:Y:S02]  /*3480*/  ULOP3.LUT UR12, UR12, 0x2000000, URZ, 0xfc, !UPT ;  /* 0x020000000c0c7892 */ /* 0x000fe4000f8efcff */
[----:B------:R-:W-:Y:S02]  /*3490*/  UIADD3 UR10, UPT, UPT, -UR10, URZ, URZ ;  /* 0x000000ff0a0a7290 */ /* 0x000fe4000fffe1ff */
[----:B----4-:R-:W-:Y:S01]  /*34a0*/  UISETP.GE.AND UP3, UPT, UR6, 0x1, UPT ;  /* 0x000000010600788c */ /* 0x010fe2000bf66270 */
[----:B------:R-:W-:Y:S01]  /*34b0*/  UMOV UR20, 0x0 ;  /* 0x0000000000147882 */ /* 0x000fe20000000000 */
[----:B------:R-:W-:Y:S01]  /*34c0*/  UMOV UR21, 0x8218010 ;  /* 0x0821801000157882 */ /* 0x000fe20000000000 */
[----:B------:R-:W-:Y:S01]  /*34d0*/  UMOV UR18, 0x0 ;  /* 0x0000000000127882 */ /* 0x000fe20000000000 */
[----:B------:R-:W-:Y:S01]  /*34e0*/  UMOV UR19, 0x8218010 ;  /* 0x0821801000137882 */ /* 0x000fe20000000000 */
[----:B-1----:R-:W-:-:S15]  /*34f0*/  R2UR UR17, R2 ;  /* 0x00000000021172ca */ /* 0x002fde00000e0000 */
.L_x_68:
[----:B------:R-:W-:Y:S02]  /*3500*/  LEA R0, R10, UR5, 0x3 ;  /* 0x000000050a007c11 */ /* 0x000fe4000f8e18ff */
[----:B------:R-:W-:Y:S02]  /*3510*/  SHF.L.U32 R2, R9, 0x1f, RZ ;  /* 0x0000001f09027819 */ /* 0x000fe400000006ff */
[----:B------:R-:W-:Y:S01]  /*3520*/  PLOP3.LUT P0, PT, PT, PT, UP3, 0x80, 0x8 ;  /* 0x000000000008781c */ /* 0x000fe20003f0f038 */
[----:B------:R-:W-:Y:S01]  /*3530*/  VIADD R3, R0, 0xc0 ;  /* 0x000000c000037836 */ /* 0x000fe20000000000 */
[----:B-1----:R-:W1:Y:S02]  /*3540*/  SYNCS.PHASECHK.TRANS64.TRYWAIT P1, [R0+URZ+0xb0], R2 ;  /* 0x0000b002000075a7 */ /* 0x002e6400080211ff */
[----:B-1-3--:R-:W-:Y:S09]  /*3550*/  @!P1 BRA `(.L_x_62) ;  /* 0x0000006000689947 */ /* 0x00aff20003800000 */
.L_x_159:
[----:B------:R-:W-:Y:S01]  /*3560*/  LEA R4, R10, UR5, 0x4 ;  /* 0x000000050a047c11 */ /* 0x000fe2000f8e20ff */
[----:B------:R-:W-:Y:S01]  /*3570*/  @UP3 ULEA UR6, UR15, UR5, 0x3 ;  /* 0x000000050f063291 */ /* 0x000fe2000f8e18ff */
[----:B------:R-:W-:Y:S01]  /*3580*/  PLOP3.LUT P2, PT, PT, PT, PT, 0x80, 0x8 ;  /* 0x000000000008781c */ /* 0x000fe20003f4f070 */
[----:B------:R-:W-:Y:S01]  /*3590*/  ULEA UR7, UR16, UR5, 0x3 ;  /* 0x0000000510077291 */ /* 0x000fe2000f8e18ff */
[----:B------:R-:W-:Y:S01]  /*35a0*/  PRMT R3, RZ, 0x654, R3 ;  /* 0x00000654ff037816 */ /* 0x000fe20000000003 */
[----:B------:R-:W-:Y:S01]  /*35b0*/  ULEA UR8, UR16, UR17, 0x7 ;  /* 0x0000001110087291 */ /* 0x000fe2000f8e38ff */
[----:B------:R-:W2:Y:S01]  /*35c0*/  LDS.128 R4, [R4+0x140] ;  /* 0x0001400004047984 */ /* 0x000ea20000000c00 */
[----:B-1----:R-:W-:Y:S02]  /*35d0*/  @P0 SHF.L.U32 R2, R8, 0x1f, RZ ;  /* 0x0000001f08020819 */ /* 0x002fe400000006ff */
[----:B------:R-:W-:Y:S01]  /*35e0*/  SHF.L.U32 R0, R11, 0x1f, RZ ;  /* 0x0000001f0b007819 */ /* 0x000fe200000006ff */
[----:B------:R-:W-:Y:S01]  /*35f0*/  @!PT LDS RZ, [RZ] ;  /* 0x00000000fffff984 */ /* 0x000fe20000000800 */
[----:B------:R-:W-:Y:S01]  /*3600*/  @!PT LDS RZ, [RZ] ;  /* 0x00000000fffff984 */ /* 0x000fe20000000800 */
[----:B------:R-:W-:Y:S01]  /*3610*/  @!PT LDS RZ, [RZ] ;  /* 0x00000000fffff984 */ /* 0x000fe20000000800 */
[----:B------:R-:W-:Y:S01]  /*3620*/  @!PT LDS RZ, [RZ] ;  /* 0x00000000fffff984 */ /* 0x000fe20000000800 */
[----:B------:R1:W-:Y:S06]  /*3630*/  MEMBAR.ALL.CTA ;  /* 0x0000000000007992 */ /* 0x0003ec0000008000 */
[----:B-1----:R-:W1:Y:S02]  /*3640*/  FENCE.VIEW.ASYNC.S ;  /* 0x00000000000073c6 */ /* 0x002e640000000000 */
[----:B-1----:R1:W-:Y:S01]  /*3650*/  SYNCS.ARRIVE.TRANS64.RED.A1T0 RZ, [R3+URZ], RZ ;  /* 0x000000ff03ff79a7 */ /* 0x0023e200081004ff */
[----:B------:R1:W3:Y:S01]  /*3660*/  @P0 SYNCS.PHASECHK.TRANS64.TRYWAIT P2, [UR6], R2 ;  /* 0x00000002ff0005a7 */ /* 0x0002e20008041106 */
[----:B--2---:R-:W-:Y:S01]  /*3670*/  LOP3.LUT P1, RZ, R6, 0x1, RZ, 0xc0, !PT ;  /* 0x0000000106ff7812 */ /* 0x004fe2000782c0ff */
[----:B------:R-:W2:Y:S02]  /*3680*/  SYNCS.PHASECHK.TRANS64.TRYWAIT P0, [UR7+0xf0], R0 ;  /* 0x0000f000ff0075a7 */ /* 0x000ea40008001107 */
[----:B-123--:R-:W-:Y:S10]  /*3690*/  @!P0 BRA `(.L_x_63) ;  /* 0x00000060002c8947 */ /* 0x00eff40003800000 */
.L_x_161:
[----:B------:R-:W-:Y:S01]  /*36a0*/  IADD3 R10, PT, PT, R10, 0x1, RZ ;  /* 0x000000010a0a7810 */ /* 0x000fe20007ffe0ff */
[----:B------:R-:W-:Y:S06]  /*36b0*/  BRA.U !UP3, `(.L_x_64) ;  /* 0x000000010bc07547 */ /* 0x000fec000b800000 */
[----:B------:R-:W-:Y:S01]  /*36c0*/  UPLOP3.LUT UP4, UPT, UPT, UPT, UPT, 0x40, 0x4 ;  /* 0x000000000004789c */ /* 0x000fe20003f8e870 */
[----:B------:R-:W-:Y:S01]  /*36d0*/  UMOV UR14, UR10 ;  /* 0x0000000a000e7c82 */ /* 0x000fe20008000000 */
[----:B------:R-:W-:Y:S01]  /*36e0*/  UMOV UR13, UR4 ;  /* 0x00000004000d7c82 */ /* 0x000fe20008000000 */
[----:B------:R-:W-:-:S08]  /*36f0*/  UMOV UR42, UR15 ;  /* 0x0000000f002a7c82 */ /* 0x000fd00008000000 */
.L_x_67:
[----:B------:R-:W-:Y:S02]  /*3700*/  UIADD3 UR14, UPT, UPT, UR14, 0x1, URZ ;  /* 0x000000010e0e7890 */ /* 0x000fe4000fffe0ff */
[----:B--2---:R-:W-:Y:S02]  /*3710*/  ULEA UR6, UR42, UR5, 0x3 ;  /* 0x000000052a067291 */ /* 0x004fe4000f8e18ff */
[----:B------:R-:W-:Y:S01]  /*3720*/  UISETP.NE.AND UP0, UPT, UR14, URZ, UPT ;  /* 0x000000ff0e00728c */ /* 0x000fe2000bf05270 */
[----:B---3--:R-:W-:Y:S10]  /*3730*/  @P2 BRA `(.L_x_65) ;  /* 0x00000000000c2947 */ /* 0x008ff40003800000 */
[----:B-1----:R-:W-:Y:S04]  /*3740*/  SHF.L.U32 R2, R8, 0x1f, RZ ;  /* 0x0000001f08027819 */ /* 0x002fe800000006ff */
[----:B------:R-:W1:Y:S02]  /*3750*/  SYNCS.PHASECHK.TRANS64.TRYWAIT P0, [UR6], R2 ;  /* 0x00000002ff0075a7 */ /* 0x000e640008001106 */
[----:B-1----:R-:W-:Y:S05]  /*3760*/  @!P0 BRA `(.L_x_66) ;  /* 0x0000006000108947 */ /* 0x002fea0003800000 */
.L_x_65:
[----:B------:R-:W-:Y:S01]  /*3770*/  UISETP.NE.AND UP1, UPT, UR13, 0x1, UPT ;  /* 0x000000010d00788c */ /* 0x000fe2000bf25270 */
[----:B------:R-:W-:Y:S01]  /*3780*/  PLOP3.LUT P2, PT, PT, PT, PT, 0x80, 0x8 ;  /* 0x000000000008781c */ /* 0x000fe20003f4f070 */
[----:B------:R-:W-:Y:S02]  /*3790*/  UIADD3 UR15, UPT, UPT, UR42, 0x1, URZ ;  /* 0x000000012a0f7890 */ /* 0x000fe4000fffe0ff */
[----:B------:R-:W-:Y:S02]  /*37a0*/  ULEA UR28, UR42, UR12, 0xa ;  /* 0x0000000c2a1c7291 */ /* 0x000fe4000f8e50ff */
[----:B------:R-:W-:Y:S01]  /*37b0*/  UISETP.NE.AND UP2, UPT, UR15, 0x6, UPT ;  /* 0x000000060f00788c */ /* 0x000fe2000bf45270 */
[----:B------:R-:W-:Y:S01]  /*37c0*/  PLOP3.LUT P0, PT, PT, PT, UP1, 0x80, 0x8 ;  /* 0x000000000008781c */ /* 0x000fe20003f0f018 */
[----:B------:R-:W-:Y:S02]  /*37d0*/  UIADD3 UR40, UPT, UPT, UR28, 0x80, URZ ;  /* 0x000000801c287890 */ /* 0x000fe4000fffe0ff */
[----:B------:R-:W-:Y:S02]  /*37e0*/  USEL UR27, URZ, 0x1, UP2 ;  /* 0x00000001ff1b7887 */ /* 0x000fe40009000000 */
[----:B------:R-:W-:Y:S02]  /*37f0*/  USEL UR15, UR15, URZ, UP2 ;  /* 0x000000ff0f0f7287 */ /* 0x000fe40009000000 */
[----:B------:R-:W-:Y:S02]  /*3800*/  UIADD3 UR36, UPT, UPT, UR28, 0x100, URZ ;  /* 0x000001001c247890 */ /* 0x000fe4000fffe0ff */
[----:B------:R-:W-:Y:S01]  /*3810*/  @UP1 ULEA UR26, UR15, UR5, 0x3 ;  /* 0x000000050f1a1291 */ /* 0x000fe2000f8e18ff */
[----:B------:R-:W-:Y:S01]  /*3820*/  LOP3.LUT R8, R8, UR27, RZ, 0x3c, !PT ;  /* 0x0000001b08087c12 */ /* 0x000fe2000f8e3cff */
[----:B------:R-:W-:Y:S02]  /*3830*/  UIADD3 UR32, UPT, UPT, UR28, 0x180, URZ ;  /* 0x000001801c207890 */ /* 0x000fe4000fffe0ff */
[----:B------:R-:W-:Y:S01]  /*3840*/  UIADD3 UR6, UPT, UPT, UR6, 0x30, URZ ;  /* 0x0000003006067890 */ /* 0x000fe2000fffe0ff */
[----:B-1----:R-:W-:Y:S01]  /*3850*/  @P0 SHF.L.U32 R0, R8, 0x1f, RZ ;  /* 0x0000001f08000819 */ /* 0x002fe200000006ff */
[----:B------:R-:W-:Y:S01]  /*3860*/  UIADD3 UR13, UPT, UPT, UR13, -0x1, URZ ;  /* 0xffffffff0d0d7890 */ /* 0x000fe2000fffe0ff */
[----:B------:R-:W-:Y:S02]  /*3870*/  UMOV UR29, 0x40004040 ;  /* 0x40004040001d7882 */ /* 0x000fe40000000000 */
[----:B------:R2:W3:Y:S01]  /*3880*/  @P0 SYNCS.PHASECHK.TRANS64.TRYWAIT P2, [UR26], R0 ;  /* 0x00000000ff0005a7 */ /* 0x0004e2000804111a */
[----:B------:R-:W-:Y:S01]  /*3890*/  ULEA UR26, UR42, UR11, 0xa ;  /* 0x0000000b2a1a7291 */ /* 0x000fe2000f8e50ff */
[----:B------:R-:W-:Y:S01]  /*38a0*/  UMOV UR27, 0x40004040 ;  /* 0x40004040001b7882 */ /* 0x000fe20000000000 */
[----:B------:R-:W-:Y:S02]  /*38b0*/  UMOV UR41, 0x40004040 ;  /* 0x4000404000297882 */ /* 0x000fe40000000000 */
[----:B------:R-:W-:Y:S02]  /*38c0*/  UIADD3 UR38, UPT, UPT, UR26, 0x80, URZ ;  /* 0x000000801a267890 */ /* 0x000fe4000fffe0ff */
[----:B------:R-:W-:Y:S02]  /*38d0*/  UIADD3 UR34, UPT, UPT, UR26, 0x100, URZ ;  /* 0x000001001a227890 */ /* 0x000fe4000fffe0ff */
[----:B------:R-:W-:Y:S01]  /*38e0*/  UIADD3 UR30, UPT, UPT, UR26, 0x180, URZ ;  /* 0x000001801a1e7890 */ /* 0x000fe2000fffe0ff */
[----:B------:R2:W-:Y:S01]  /*38f0*/  UTCHMMA gdesc[UR26], gdesc[UR28], tmem[UR8], tmem[UR24], idesc[UR25], UP4 ;  /* 0x00ff181c1a0075ea */ /* 0x0005e2000a000008 */
[----:B------:R-:W-:Y:S01]  /*3900*/  UPLOP3.LUT UP4, UPT, UPT, UPT, UPT, 0x80, 0x8 ;  /* 0x000000000008789c */ /* 0x000fe20003f8f070 */
[----:B------:R-:W-:Y:S01]  /*3910*/  UMOV UR39, 0x40004040 ;  /* 0x4000404000277882 */ /* 0x000fe20000000000 */
[----:B------:R-:W-:Y:S01]  /*3920*/  UMOV UR37, 0x40004040 ;  /* 0x4000404000257882 */ /* 0x000fe20000000000 */
[----:B------:R2:W-:Y:S01]  /*3930*/  UTCHMMA gdesc[UR38], gdesc[UR40], tmem[UR8], tmem[UR22], idesc[UR23], UPT ;  /* 0x00ff1628260075ea */ /* 0x0005e2000b800008 */
[----:B------:R-:W-:Y:S01]  /*3940*/  UMOV UR35, 0x40004040 ;  /* 0x4000404000237882 */ /* 0x000fe20000000000 */
[----:B------:R-:W-:Y:S01]  /*3950*/  UMOV UR33, 0x40004040 ;  /* 0x4000404000217882 */ /* 0x000fe20000000000 */
[----:B------:R-:W-:Y:S01]  /*3960*/  UMOV UR31, 0x40004040 ;  /* 0x40004040001f7882 */ /* 0x000fe20000000000 */
[----:B------:R2:W-:Y:S01]  /*3970*/  UTCHMMA gdesc[UR34], gdesc[UR36], tmem[UR8], tmem[UR20], idesc[UR21], UPT ;  /* 0x00ff1424220075ea */ /* 0x0005e2000b800008 */
[----:B------:R2:W-:Y:S01]  /*3980*/  UTCHMMA gdesc[UR30], gdesc[UR32], tmem[UR8], tmem[UR18], idesc[UR19], UPT ;  /* 0x00ff12201e0075ea */ /* 0x0005e2000b800008 */
[----:B------:R2:W-:Y:S01]  /*3990*/  UTCBAR.MULTICAST [UR6], URZ, UR9 ;  /* 0x000000ff060073e9 */ /* 0x0005e20008000809 */
[----:B------:R-:W-:Y:S01]  /*39a0*/  UMOV UR42, UR15 ;  /* 0x0000000f002a7c82 */ /* 0x000fe20008000000 */
[----:B------:R-:W-:Y:S05]  /*39b0*/  BRA.U UP0, `(.L_x_67) ;  /* 0xfffffffd00507547 */ /* 0x000fea000b83ffff */
.L_x_64:
[----:B------:R-:W-:Y:S01]  /*39c0*/  UIADD3 UR16, UPT, UPT, UR16, 0x1, URZ ;  /* 0x0000000110107890 */ /* 0x000fe2000fffe0ff */
[C---:B------:R-:W-:Y:S01]  /*39d0*/  ISETP.NE.AND P0, PT, R10.reuse, 0x2, PT ;  /* 0x000000020a00780c */ /* 0x040fe20003f05270 */
[----:B------:R-:W-:Y:S02]  /*39e0*/  UIADD3 UR7, UPT, UPT, UR7, 0xd0, URZ ;  /* 0x000000d007077890 */ /* 0x000fe4000fffe0ff */
[----:B------:R-:W-:Y:S01]  /*39f0*/  UISETP.NE.AND UP0, UPT, UR16, 0x4, UPT ;  /* 0x000000041000788c */ /* 0x000fe2000bf05270 */
[----:B-12---:R-:W-:Y:S02]  /*3a00*/  SEL R0, RZ, 0x1, P0 ;  /* 0x00000001ff007807 */ /* 0x006fe40000000000 */
[----:B------:R-:W-:Y:S01]  /*3a10*/  SEL R10, R10, RZ, P0 ;  /* 0x000000ff0a0a7207 */ /* 0x000fe20000000000 */
[----:B------:R-:W-:Y:S01]  /*3a20*/  USEL UR6, URZ, 0x1, UP0 ;  /* 0x00000001ff067887 */ /* 0x000fe20008000000 */
[----:B------:R-:W-:Y:S01]  /*3a30*/  LOP3.LUT R9, R9, R0, RZ, 0x3c, !PT ;  /* 0x0000000009097212 */ /* 0x000fe200078e3cff */
[----:B------:R-:W-:Y:S01]  /*3a40*/  USEL UR16, UR16, URZ, UP0 ;  /* 0x000000ff10107287 */ /* 0x000fe20008000000 */
[----:B------:R1:W-:Y:S03]  /*3a50*/  UTCBAR [UR7], URZ ;  /* 0x000000ff070073e9 */ /* 0x0003e600080000ff */
[----:B------:R-:W-:Y:S01]  /*3a60*/  LOP3.LUT R11, R11, UR6, RZ, 0x3c, !PT ;  /* 0x000000060b0b7c12 */ /* 0x000fe2000f8e3cff */
[----:B------:R-:W-:Y:S07]  /*3a70*/  @P1 BRA `(.L_x_68) ;  /* 0xfffffff800a01947 */ /* 0x000fee000383ffff */
[----:B------:R-:W2:Y:S01]  /*3a80*/  S2UR UR4, SR_CgaCtaId ;  /* 0x00000000000479c3 */ /* 0x000ea20000008800 */
[----:B------:R-:W-:Y:S01]  /*3a90*/  ELECT P0, URZ, PT ;  /* 0x0000000000ff782f */ /* 0x000fe20003800000 */
[----:B------:R-:W-:Y:S01]  /*3aa0*/  IMAD.MOV.U32 R0, RZ, RZ, 0x1 ;  /* 0x00000001ff007424 */ /* 0x000fe200078e00ff */
[----:B------:R-:W-:Y:S01]  /*3ab0*/  UIADD3 UR5, UPT, UPT, UR5, 0xf0, URZ ;  /* 0x000000f005057890 */ /* 0x000fe2000fffe0ff */
[----:B------:R-:W-:Y:S01]  /*3ac0*/  SHF.L.U32 R2, R11, 0x1f, RZ ;  /* 0x0000001f0b027819 */ /* 0x000fe200000006ff */
[----:B------:R-:W-:-:S03]  /*3ad0*/  UMOV UR6, 0x40 ;  /* 0x0000004000067882 */ /* 0x000fc60000000000 */
[----:B------:R-:W-:Y:S01]  /*3ae0*/  UVIRTCOUNT.DEALLOC.SMPOOL 0x80 ;  /* 0x000000800000784c */ /* 0x000fe20000000000 */
[----:B--2---:R-:W-:Y:S02]  /*3af0*/  ULEA UR4, UR4, UR6, 0x18 ;  /* 0x0000000604047291 */ /* 0x004fe4000f8ec0ff */
[----:B------:R-:W-:-:S07]  /*3b00*/  ULEA UR6, UR16, UR5, 0x3 ;  /* 0x0000000510067291 */ /* 0x000fce000f8e18ff */
[----:B------:R2:W-:Y:S02]  /*3b10*/  @P0 STS.U8 [UR4+0x1c], R0 ;  /* 0x00001c00ff000988 */ /* 0x0005e40008000004 */
[----:B------:R-:W4:Y:S02]  /*3b20*/  SYNCS.PHASECHK.TRANS64.TRYWAIT P0, [UR6], R2 ;  /* 0x00000002ff0075a7 */ /* 0x000f240008001106 */
[----:B--2-4-:R-:W-:Y:S05]  /*3b30*/  @!P0 BRA `(.L_x_69) ;  /* 0x0000005c00348947 */ /* 0x014fea0003800000 */
.L_x_164:
[----:B-1----:R-:W-:-:S04]  /*3b40*/  UIADD3 UR7, UPT, UPT, UR16, 0x1, URZ ;  /* 0x0000000110077890 */ /* 0x002fc8000fffe0ff */
[----:B------:R-:W-:-:S04]  /*3b50*/  UISETP.NE.AND UP0, UPT, UR7, 0x4, UPT ;  /* 0x000000040700788c */ /* 0x000fc8000bf05270 */
[----:B------:R-:W-:Y:S02]  /*3b60*/  USEL UR8, URZ, 0x1, UP0 ;  /* 0x00000001ff087887 */ /* 0x000fe40008000000 */
[----:B------:R-:W-:-:S04]  /*3b70*/  USEL UR7, UR7, URZ, UP0 ;  /* 0x000000ff07077287 */ /* 0x000fc80008000000 */
[----:B------:R-:W-:Y:S01]  /*3b80*/  ULEA UR6, UR7, UR5, 0x3 ;  /* 0x0000000507067291 */ /* 0x000fe2000f8e18ff */
[----:B--2---:R-:W-:-:S04]  /*3b90*/  LOP3.LUT R2, R11, UR8, RZ, 0x3c, !PT ;  /* 0x000000080b027c12 */ /* 0x004fc8000f8e3cff */
[----:B------:R-:W-:-:S04]  /*3ba0*/  SHF.L.U32 R3, R2, 0x1f, RZ ;  /* 0x0000001f02037819 */ /* 0x000fc800000006ff */
[----:B------:R-:W1:Y:S02]  /*3bb0*/  SYNCS.PHASECHK.TRANS64.TRYWAIT P0, [UR6], R3 ;  /* 0x00000003ff0075a7 */ /* 0x000e640008001106 */
[----:B-1----:R-:W-:Y:S05]  /*3bc0*/  @!P0 BRA `(.L_x_70) ;  /* 0x0000005c00288947 */ /* 0x002fea0003800000 */
.L_x_166:
        /* <DEDUP_REMOVED lines=9> */
.L_x_168:
[----:B------:R-:W-:-:S04]  /*3c60*/  UIADD3 UR7, UPT, UPT, UR7, 0x1, URZ ;  /* 0x0000000107077890 */ /* 0x000fc8000fffe0ff */
[----:B------:R-:W-:-:S04]  /*3c70*/  UISETP.NE.AND UP0, UPT, UR7, 0x4, UPT ;  /* 0x000000040700788c */ /* 0x000fc8000bf05270 */
[----:B------:R-:W-:Y:S02]  /*3c80*/  USEL UR6, URZ, 0x1, UP0 ;  /* 0x00000001ff067887 */ /* 0x000fe40008000000 */
[----:B------:R-:W-:-:S04]  /*3c90*/  USEL UR7, UR7, URZ, UP0 ;  /* 0x000000ff07077287 */ /* 0x000fc80008000000 */
[----:B------:R-:W-:Y:S01]  /*3ca0*/  ULEA UR7, UR7, UR5, 0x3 ;  /* 0x0000000507077291 */ /* 0x000fe2000f8e18ff */
[----:B------:R-:W-:-:S04]  /*3cb0*/  LOP3.LUT R2, R2, UR6, RZ, 0x3c, !PT ;  /* 0x0000000602027c12 */ /* 0x000fc8000f8e3cff */
[----:B------:R-:W-:-:S04]  /*3cc0*/  SHF.L.U32 R2, R2, 0x1f, RZ ;  /* 0x0000001f02027819 */ /* 0x000fc800000006ff */
[----:B------:R-:W2:Y:S02]  /*3cd0*/  SYNCS.PHASECHK.TRANS64.TRYWAIT P0, [UR7], R2 ;  /* 0x00000002ff0075a7 */ /* 0x000ea40008001107 */
[----:B--2---:R-:W-:Y:S05]  /*3ce0*/  @!P0 BRA `(.L_x_72) ;  /* 0x0000005c00108947 */ /* 0x004fea0003800000 */
.L_x_170:
[----:B------:R-:W-:Y:S01]  /*3cf0*/  NOP ;  /* 0x0000000000007918 */ /* 0x000fe20000000000 */
[----:B-1----:R-:W1:Y:S01]  /*3d00*/  LDS R0, [UR4+0x14] ;  /* 0x00001404ff007984 */ /* 0x002e620008000800 */
[----:B------:R-:W-:Y:S01]  /*3d10*/  ULOP3.LUT UR6, UR17, 0xffff, URZ, 0xc0, !UPT ;  /* 0x0000ffff11067892 */ /* 0x000fe2000f8ec0ff */
[----:B------:R-:W-:Y:S01]  /*3d20*/  UMOV UR8, 0xffff ;  /* 0x0000ffff00087882 */ /* 0x000fe20000000000 */
[----:B------:R-:W-:Y:S02]  /*3d30*/  UMOV UR5, 0x1 ;  /* 0x0000000100057882 */ /* 0x000fe40000000000 */
[----:B------:R-:W-:-:S04]  /*3d40*/  USHF.R.U32.HI UR6, URZ, 0x5, UR6 ;  /* 0x00000005ff067899 */ /* 0x000fc80008011606 */
[----:B------:R-:W-:Y:S02]  /*3d50*/  USHF.L.U32 UR8, UR8, UR6, URZ ;  /* 0x0000000608087299 */ /* 0x000fe400080006ff */
[----:B------:R-:W-:-:S04]  /*3d60*/  USHF.L.U32 UR5, UR5, UR6, URZ ;  /* 0x0000000605057299 */ /* 0x000fc800080006ff */
[----:B-1----:R-:W-:-:S04]  /*3d70*/  LOP3.LUT R0, R0, UR8, RZ, 0xc0, !PT ;  /* 0x0000000800007c12 */ /* 0x002fc8000f8ec0ff */
[----:B------:R-:W-:-:S13]  /*3d80*/  ISETP.NE.AND P0, PT, R0, UR8, PT ;  /* 0x0000000800007c0c */ /* 0x000fda000bf05270 */
[----:B------:R-:W-:Y:S05]  /*3d90*/  @P0 BRA `(.L_x_73) ;  /* 0x0000000000580947 */ /* 0x000fea0003800000 */
[----:B------:R-:W1:Y:S02]  /*3da0*/  LDS R0, [UR4+0x18] ;  /* 0x00001804ff007984 */ /* 0x000e640008000800 */
[----:B-1----:R-:W-:-:S04]  /*3db0*/  LOP3.LUT R0, R0, UR5, RZ, 0xc0, !PT ;  /* 0x0000000500007c12 */ /* 0x002fc8000f8ec0ff */
[----:B------:R-:W-:-:S13]  /*3dc0*/  ISETP.NE.AND P0, PT, R0, UR5, PT ;  /* 0x0000000500007c0c */ /* 0x000fda000bf05270 */
[----:B------:R-:W-:Y:S05]  /*3dd0*/  @P0 BRA `(.L_x_74) ;  /* 0x00000000003c0947 */ /* 0x000fea0003800000 */
[----:B------:R-:W1:Y:S01]  /*3de0*/  S2R R2, SR_LANEID ;  /* 0x0000000000027919 */ /* 0x000e620000000000 */
[----:B------:R-:W-:Y:S01]  /*3df0*/  ULOP3.LUT UR8, URZ, UR8, URZ, 0x33, !UPT ;  /* 0x00000008ff087292 */ /* 0x000fe2000f8e33ff */
[----:B------:R-:W-:Y:S02]  /*3e00*/  VOTEU.ANY UR7, UPT, PT ;  /* 0x0000000000077886 */ /* 0x000fe400038e0100 */
[----:B------:R-:W-:-:S03]  /*3e10*/  UFLO.U32 UR7, UR7 ;  /* 0x00000007000772bd */ /* 0x000fc600080e0000 */
[----:B------:R-:W-:-:S04]  /*3e20*/  IMAD.U32 R0, RZ, RZ, UR8 ;  /* 0x00000008ff007e24 */ /* 0x000fc8000f8e00ff */
[----:B------:R2:W4:Y:S02]  /*3e30*/  REDUX UR6, R0 ;  /* 0x00000000000673c4 */ /* 0x0005240000000000 */
[----:B------:R1:W-:Y:S02]  /*3e40*/  UTCATOMSWS.AND URZ, UR8 ;  /* 0x0000000800ff79e3 */ /* 0x0003e40008000000 */
[----:B-1----:R-:W-:Y:S02]  /*3e50*/  ISETP.EQ.U32.AND P0, PT, R2, UR7, PT ;  /* 0x0000000702007c0c */ /* 0x002fe4000bf02070 */
[----:B--2---:R-:W-:Y:S02]  /*3e60*/  LOP3.LUT R0, RZ, UR5, RZ, 0x33, !PT ;  /* 0x00000005ff007c12 */ /* 0x004fe4000f8e33ff */
[----:B----4-:R-:W-:Y:S02]  /*3e70*/  MOV R2, UR6 ;  /* 0x0000000600027c02 */ /* 0x010fe40008000f00 */
[----:B------:R-:W1:Y:S07]  /*3e80*/  REDUX UR5, R0 ;  /* 0x00000000000573c4 */ /* 0x000e6e0000000000 */
[----:B------:R2:W-:Y:S01]  /*3e90*/  @P0 ATOMS.AND RZ, [UR4+0x14], R2 ;  /* 0x00001402ffff098c */ /* 0x0005e2000a800004 */
[----:B-1----:R-:W-:-:S05]  /*3ea0*/  IMAD.U32 R0, RZ, RZ, UR5 ;  /* 0x00000005ff007e24 */ /* 0x002fca000f8e00ff */
[----:B------:R2:W-:Y:S01]  /*3eb0*/  @P0 ATOMS.AND RZ, [UR4+0x18], R0 ;  /* 0x00001800ffff098c */ /* 0x0005e2000a800004 */
[----:B------:R-:W-:Y:S05]  /*3ec0*/  BRA `(.L_x_75) ;  /* 0x0000000000147947 */ /* 0x000fea0003800000 */
.L_x_74:
[----:B------:R-:W-:Y:S02]  /*3ed0*/  MOV R2, 0x3ef0 ;  /* 0x00003ef000027802 */ /* 0x000fe40000000f00 */
[----:B---3-5:R-:W-:Y:S05]  /*3ee0*/  CALL.REL.NOINC `($__internal_0_$__cuda_sm10x_tcgen05_guardrail_trap_col_being_dealloced_not_returned_by_alloc) ;  /* 0x0000005c00f87944 */ /* 0x028fea0003c00000 */
[----:B------:R-:W-:Y:S05]  /*3ef0*/  BRA `(.L_x_75) ;  /* 0x0000000000087947 */ /* 0x000fea0003800000 */
.L_x_73:
[----:B------:R-:W-:Y:S02]  /*3f00*/  MOV R2, 0x3f20 ;  /* 0x00003f2000027802 */ /* 0x000fe40000000f00 */
[----:B---3-5:R-:W-:Y:S05]  /*3f10*/  CALL.REL.NOINC `($__internal_2_$__cuda_sm10x_tcgen05_guardrail_trap_unallocated_columns_being_dealloced) ;  /* 0x0000006000047944 */ /* 0x028fea0003c00000 */
.L_x_75:
[----:B------:R-:W-:Y:S01]  /*3f20*/  NOP ;  /* 0x0000000000007918 */ /* 0x000fe20000000000 */
[----:B------:R-:W-:Y:S05]  /*3f30*/  EXIT ;  /* 0x000000000000794d */ /* 0x000fea0003800000 */
.L_x_57:
[----:B------:R-:W-:-:S09]  /*3f40*/  UISETP.NE.OR UP4, UPT, UR5, 0x3, !UP4 ;  /* 0x000000030500788c */ /* 0x000fd2000e785670 */
[----:B------:R-:W-:Y:S05]  /*3f50*/  BRA.U UP4, `(.L_x_76) ;  /* 0x0000000d04fc7547 */ /* 0x000fea000b800000 */
[----:B------:R-:W1:Y:S01]  /*3f60*/  LDC R0, c[0x0][0xb30] ;  /* 0x0002cc00ff007b82 */ /* 0x000e620000000800 */
[----:B------:R-:W-:Y:S01]  /*3f70*/  UMOV UR4, 0x400 ;  /* 0x0000040000047882 */ /* 0x000fe20000000000 */
[----:B------:R-:W-:Y:S01]  /*3f80*/  HFMA2 R31, -RZ, RZ, 0, 0 ;  /* 0x00000000ff1f7431 */ /* 0x000fe200000001ff */
[----:B------:R-:W-:Y:S01]  /*3f90*/  ULEA UR4, UR37, UR4, 0x18 ;  /* 0x0000000425047291 */ /* 0x000fe2000f8ec0ff */
[----:B------:R-:W-:Y:S01]  /*3fa0*/  IMAD.MOV.U32 R33, RZ, RZ, 0x1 ;  /* 0x00000001ff217424 */ /* 0x000fe200078e00ff */
[----:B------:R-:W-:Y:S01]  /*3fb0*/  MOV R29, 0x2000 ;  /* 0x00002000001d7802 */ /* 0x000fe20000000f00 */
[----:B------:R-:W-:Y:S01]  /*3fc0*/  IMAD.MOV.U32 R32, RZ, RZ, RZ ;  /* 0x000000ffff207224 */ /* 0x000fe200078e00ff */
[----:B------:R-:W-:Y:S01]  /*3fd0*/  UIADD3 UR5, UPT, UPT, UR4, 0x78, URZ ;  /* 0x0000007804057890 */ /* 0x000fe2000fffe0ff */
[----:B------:R-:W2:Y:S01]  /*3fe0*/  LDC R28, c[0x0][0x370] ;  /* 0x0000dc00ff1c7b82 */ /* 0x000ea20000000800 */
[----:B------:R-:W-:Y:S02]  /*3ff0*/  UPLOP3.LUT UP0, UPT, UPT, UPT, UPT, 0x40, 0x4 ;  /* 0x000000000004789c */ /* 0x000fe40003f0e870 */
[----:B------:R-:W-:-:S02]  /*4000*/  UIADD3 UR33, UPT, UPT, UR4, 0x60, URZ ;  /* 0x0000006004217890 */ /* 0x000fc4000fffe0ff */
[----:B------:R-:W-:Y:S02]  /*4010*/  UIADD3 UR25, UPT, UPT, UR4, 0x68, URZ ;  /* 0x0000006804197890 */ /* 0x000fe4000fffe0ff */
[----:B------:R-:W-:Y:S01]  /*4020*/  UIADD3 UR17, UPT, UPT, UR4, 0x70, URZ ;  /* 0x0000007004117890 */ /* 0x000fe2000fffe0ff */
[----:B------:R-:W3:Y:S01]  /*4030*/  LDC R3, c[0x0][0xb0c] ;  /* 0x0002c300ff037b82 */ /* 0x000ee20000000800 */
[----:B------:R-:W-:-:S07]  /*4040*/  UPRMT UR5, UR37, 0x654, UR5 ;  /* 0x0000065425057896 */ /* 0x000fce0008000005 */
[----:B------:R-:W4:Y:S01]  /*4050*/  LDC R22, c[0x0][0xb20] ;  /* 0x0002c800ff167b82 */ /* 0x000f220000000800 */
[----:B-1----:R-:W-:-:S07]  /*4060*/  ISETP.NE.AND P1, PT, R0, 0x1, PT ;  /* 0x000000010000780c */ /* 0x002fce0003f25270 */
[----:B------:R-:W1:Y:S08]  /*4070*/  LDC.64 R34, c[0x0][0x348] ;  /* 0x0000d200ff227b82 */ /* 0x000e700000000a00 */
[----:B------:R-:W1:Y:S08]  /*4080*/  LDC.64 R14, c[0x0][0x888] ;  /* 0x00022200ff0e7b82 */ /* 0x000e700000000a00 */
[----:B------:R-:W1:Y:S08]  /*4090*/  LDC.64 R18, c[0x0][0xb10] ;  /* 0x0002c400ff127b82 */ /* 0x000e700000000a00 */
[----:B------:R-:W1:Y:S08]  /*40a0*/  LDC.64 R6, c[0x0][0xb18] ;  /* 0x0002c600ff067b82 */ /* 0x000e700000000a00 */
[----:B------:R-:W1:Y:S08]  /*40b0*/  LDC.64 R4, c[0x0][0xb28] ;  /* 0x0002ca00ff047b82 */ /* 0x000e700000000a00 */
[----:B------:R-:W1:Y:S08]  /*40c0*/  LDC.64 R16, c[0x0][0x890] ;  /* 0x00022400ff107b82 */ /* 0x000e700000000a00 */
[----:B--234-:R-:W1:Y:S02]  /*40d0*/  LDC R23, c[0x0][0x374] ;  /* 0x0000dd00ff177b82 */ /* 0x01ce640000000800 */
.L_x_87:
[C---:B------:R-:W-:Y:S02]  /*40e0*/  LEA R0, R32.reuse, UR4, 0x3 ;  /* 0x0000000420007c11 */ /* 0x040fe4000f8e18ff */
[----:B------:R-:W-:Y:S02]  /*40f0*/  SHF.L.U32 R2, R31, 0x1f, RZ ;  /* 0x0000001f1f027819 */ /* 0x000fe400000006ff */
[----:B------:R-:W-:Y:S02]  /*4100*/  LEA R24, R32, UR4, 0x4 ;  /* 0x0000000420187c11 */ /* 0x000fe4000f8e20ff */
[----:B--2---:R-:W2:Y:S02]  /*4110*/  SYNCS.PHASECHK.TRANS64.TRYWAIT P0, [R0+URZ+0xb0], R2 ;  /* 0x0000b002000075a7 */ /* 0x004ea400080011ff */
[----:B--2---:R-:W-:Y:S05]  /*4120*/  @!P0 BRA `(.L_x_77) ;  /* 0x0000005800188947 */ /* 0x004fea0003800000 */
.L_x_171:
[----:B------:R-:W-:Y:S01]  /*4130*/  ISETP.GE.AND P0, PT, R40, 0x1, PT ;  /* 0x000000012800780c */ /* 0x000fe20003f06270 */
[----:B------:R-:W3:Y:S01]  /*4140*/  LDS.128 R24, [R24+0x140] ;  /* 0x0001400018187984 */ /* 0x000ee20000000c00 */
[----:B--2---:R-:W-:Y:S01]  /*4150*/  VIADD R0, R0, 0xc0 ;  /* 0x000000c000007836 */ /* 0x004fe20000000000 */
[----:B------:R-:W-:Y:S01]  /*4160*/  @!PT LDS RZ, [RZ] ;  /* 0x00000000fffff984 */ /* 0x000fe20000000800 */
[----:B------:R-:W-:Y:S01]  /*4170*/  @!PT LDS RZ, [RZ] ;  /* 0x00000000fffff984 */ /* 0x000fe20000000800 */
[----:B------:R-:W-:Y:S01]  /*4180*/  @!PT LDS RZ, [RZ] ;  /* 0x00000000fffff984 */ /* 0x000fe20000000800 */
[----:B------:R-:W-:Y:S01]  /*4190*/  @!PT LDS RZ, [RZ] ;  /* 0x00000000fffff984 */ /* 0x000fe20000000800 */
[----:B------:R2:W-:Y:S06]  /*41a0*/  MEMBAR.ALL.CTA ;  /* 0x0000000000007992 */ /* 0x0005ec0000008000 */
[----:B--2---:R-:W2:Y:S01]  /*41b0*/  FENCE.VIEW.ASYNC.S ;  /* 0x00000000000073c6 */ /* 0x004ea20000000000 */
[----:B------:R-:W-:Y:S04]  /*41c0*/  PRMT R0, RZ, 0x654, R0 ;  /* 0x00000654ff007816 */ /* 0x000fe80000000000 */
[----:B--2---:R2:W-:Y:S01]  /*41d0*/  SYNCS.ARRIVE.TRANS64.RED.A1T0 RZ, [R0+URZ], RZ ;  /* 0x000000ff00ff79a7 */ /* 0x0045e200081004ff */
[----:B---3--:R-:W-:Y:S11]  /*41e0*/  LOP3.LUT P3, RZ, R26, 0x1, RZ, 0xc0, !PT ;  /* 0x000000011aff7812 */ /* 0x008ff6000786c0ff */
[----:B------:R-:W-:Y:S02]  /*41f0*/  @!UPT UIADD3 URZ, UPT, UPT, URZ, URZ, URZ ;  /* 0x000000fffffff290 */ /* 0x000fe4000fffe0ff */
[----:B------:R-:W-:Y:S02]  /*4200*/  @P3 MOV R11, R24 ;  /* 0x00000018000b3202 */ /* 0x000fe40000000f00 */
[----:B------:R-:W-:Y:S01]  /*4210*/  @P3 LOP3.LUT R10, R25, 0xffff, RZ, 0xc0, !PT ;  /* 0x0000ffff190a3812 */ /* 0x000fe200078ec0ff */
[----:B--2---:R-:W-:Y:S06]  /*4220*/  @!P0 BRA `(.L_x_78) ;  /* 0x0000000000a48947 */ /* 0x004fec0003800000 */
[-C--:B-1----:R-:W-:Y:S01]  /*4230*/  IMAD.HI.U32 R0, R23, R7.reuse, RZ ;  /* 0x0000000717007227 */ /* 0x082fe200078e00ff */
[----:B------:R-:W-:Y:S02]  /*4240*/  ISETP.NE.AND P0, PT, R6, 0x1, PT ;  /* 0x000000010600780c */ /* 0x000fe40003f05270 */
[----:B------:R-:W-:Y:S01]  /*4250*/  ISETP.NE.AND P2, PT, R40, 0x1, PT ;  /* 0x000000012800780c */ /* 0x000fe20003f45270 */
[----:B------:R-:W-:Y:S01]  /*4260*/  IMAD.HI.U32 R9, R28, R18, RZ ;  /* 0x000000121c097227 */ /* 0x000fe200078e00ff */
[----:B------:R-:W-:Y:S02]  /*4270*/  SHF.R.U32.HI R0, RZ, R22, R0 ;  /* 0x00000016ff007219 */ /* 0x000fe40000011600 */
[----:B------:R-:W-:Y:S01]  /*4280*/  ISETP.NE.AND P4, PT, R3, 0x1, PT ;  /* 0x000000010300780c */ /* 0x000fe20003f85270 */
[----:B------:R-:W-:Y:S01]  /*4290*/  IMAD.HI.U32 R13, R10, R7, RZ ;  /* 0x000000070a0d7227 */ /* 0x000fe200078e00ff */
[----:B------:R-:W-:Y:S02]  /*42a0*/  SHF.R.U32.HI R9, RZ, R19, R9 ;  /* 0x00000013ff097219 */ /* 0x000fe40000011609 */
[----:B------:R-:W-:Y:S01]  /*42b0*/  SEL R0, R23, R0, !P0 ;  /* 0x0000000017007207 */ /* 0x000fe20004000000 */
[----:B------:R-:W-:Y:S01]  /*42c0*/  IMAD.HI.U32 R12, R11, R18, RZ ;  /* 0x000000120b0c7227 */ /* 0x000fe200078e00ff */
[----:B------:R-:W-:Y:S03]  /*42d0*/  SEL R9, R28, R9, !P4 ;  /* 0x000000091c097207 */ /* 0x000fe60006000000 */
[-C--:B------:R-:W-:Y:S01]  /*42e0*/  IMAD.HI.U32 R8, R0, R4.reuse, RZ ;  /* 0x0000000400087227 */ /* 0x080fe200078e00ff */
[----:B------:R-:W-:Y:S03]  /*42f0*/  SHF.R.U32.HI R12, RZ, R19, R12 ;  /* 0x00000013ff0c7219 */ /* 0x000fe6000001160c */
[----:B------:R-:W-:Y:S01]  /*4300*/  IMAD.HI.U32 R2, R9, R4, RZ ;  /* 0x0000000409027227 */ /* 0x000fe200078e00ff */
[-C--:B------:R-:W-:Y:S02]  /*4310*/  @P2 SHF.R.U32.HI R0, RZ, R5.reuse, R8 ;  /* 0x00000005ff002219 */ /* 0x080fe40000011608 */
[----:B------:R-:W-:Y:S02]  /*4320*/  SHF.R.U32.HI R8, RZ, R22, R13 ;  /* 0x00000016ff087219 */ /* 0x000fe4000001160d */
[----:B------:R-:W-:Y:S01]  /*4330*/  @P2 SHF.R.U32.HI R9, RZ, R5, R2 ;  /* 0x00000005ff092219 */ /* 0x000fe20000011602 */
[----:B------:R-:W-:Y:S01]  /*4340*/  IMAD R0, R40, R0, RZ ;  /* 0x0000000028007224 */ /* 0x000fe200078e02ff */
[----:B------:R-:W-:Y:S02]  /*4350*/  SEL R8, R10, R8, !P0 ;  /* 0x000000080a087207 */ /* 0x000fe40004000000 */
[----:B------:R-:W-:Y:S01]  /*4360*/  SEL R2, R11, R12, !P4 ;  /* 0x0000000c0b027207 */ /* 0x000fe20006000000 */
[----:B------:R-:W-:Y:S01]  /*4370*/  IMAD R12, R40, R9, RZ ;  /* 0x00000009280c7224 */ /* 0x000fe200078e02ff */
[C---:B------:R-:W-:Y:S01]  /*4380*/  ISETP.GE.AND P0, PT, R8.reuse, R0, PT ;  /* 0x000000000800720c */ /* 0x040fe20003f06270 */
[----:B------:R-:W-:Y:S03]  /*4390*/  IMAD.HI.U32 R0, R8, R4, RZ ;  /* 0x0000000408007227 */ /* 0x000fe600078e00ff */
[----:B------:R-:W-:Y:S02]  /*43a0*/  ISETP.GE.OR P0, PT, R2, R12, P0 ;  /* 0x0000000c0200720c */ /* 0x000fe40000706670 */
[-C--:B------:R-:W-:Y:S04]  /*43b0*/  SHF.R.U32.HI R0, RZ, R5.reuse, R0 ;  /* 0x00000005ff007219 */ /* 0x080fe80000011600 */
[----:B------:R-:W-:Y:S05]  /*43c0*/  SEL R13, R8, R0, !P2 ;  /* 0x00000000080d7207 */ /* 0x000fea0005000000 */
[----:B------:R-:W-:Y:S02]  /*43d0*/  IMAD.MOV R12, RZ, RZ, -R13 ;  /* 0x000000ffff0c7224 */ /* 0x000fe400078e0a0d */
[----:B------:R-:W-:Y:S04]  /*43e0*/  @!P0 IMAD.HI.U32 R0, R2, R4, RZ ;  /* 0x0000000402008227 */ /* 0x000fe800078e00ff */
[----:B------:R-:W-:Y:S01]  /*43f0*/  IMAD R12, R40, R12, R8 ;  /* 0x0000000c280c7224 */ /* 0x000fe200078e0208 */
[----:B------:R-:W-:Y:S04]  /*4400*/  @!P0 SHF.R.U32.HI R0, RZ, R5, R0 ;  /* 0x00000005ff008219 */ /* 0x000fe80000011600 */
[----:B------:R-:W-:Y:S04]  /*4410*/  @!P0 SEL R0, R2, R0, !P2 ;  /* 0x0000000002008207 */ /* 0x000fe80005000000 */
[----:B------:R-:W-:Y:S01]  /*4420*/  @!P0 IADD3 R13, PT, PT, R13, -R0, RZ ;  /* 0x800000000d0d8210 */ /* 0x000fe20007ffe0ff */
[----:B------:R-:W-:Y:S01]  /*4430*/  @!P0 IMAD R0, R9, R12, R0 ;  /* 0x0000000c09008224 */ /* 0x000fe200078e0200 */
[----:B------:R-:W-:Y:S01]  /*4440*/  IADD3 R9, PT, PT, -R8, RZ, RZ ;  /* 0x000000ff08097210 */ /* 0x000fe20007ffe1ff */
[--C-:B------:R-:W-:Y:S02]  /*4450*/  IMAD.MOV R12, RZ, RZ, -R2.reuse ;  /* 0x000000ffff0c7224 */ /* 0x100fe400078e0a02 */
[----:B------:R-:W-:Y:S02]  /*4460*/  @!P0 IMAD R8, R13, R40, R2 ;  /* 0x000000280d088224 */ /* 0x000fe400078e0202 */
[----:B------:R-:W-:Y:S02]  /*4470*/  @!P0 IMAD.MOV.U32 R2, RZ, RZ, R0 ;  /* 0x000000ffff028224 */ /* 0x000fe400078e0000 */
[----:B------:R-:W-:Y:S02]  /*4480*/  IMAD R11, R3, R12, R11 ;  /* 0x0000000c030b7224 */ /* 0x000fe400078e020b */
[----:B------:R-:W-:Y:S02]  /*4490*/  IMAD R10, R6, R9, R10 ;  /* 0x00000009060a7224 */ /* 0x000fe400078e020a */
[----:B------:R-:W-:Y:S02]  /*44a0*/  IMAD R11, R2, R3, R11 ;  /* 0x00000003020b7224 */ /* 0x000fe400078e020b */
[----:B------:R-:W-:Y:S02]  /*44b0*/  IMAD R10, R8, R6, R10 ;  /* 0x00000006080a7224 */ /* 0x000fe400078e020a */
.L_x_78:
[----:B------:R-:W-:Y:S05]  /*44c0*/  BRA.U UP0, `(.L_x_79) ;  /* 0x0000000100107547 */ /* 0x000fea000b800000 */
[----:B------:R-:W-:Y:S04]  /*44d0*/  MOV R2, UR7 ;  /* 0x0000000700027c02 */ /* 0x000fe80008000f00 */
[----:B------:R-:W-:Y:S04]  /*44e0*/  SHF.L.U32 R2, R2, 0x1f, RZ ;  /* 0x0000001f02027819 */ /* 0x000fe800000006ff */
[----:B------:R-:W2:Y:S02]  /*44f0*/  SYNCS.PHASECHK.TRANS64.TRYWAIT P0, [UR4+0xa8], R2 ;  /* 0x0000a802ff0075a7 */ /* 0x000ea40008001104 */
[----:B--2---:R-:W-:Y:S05]  /*4500*/  @!P0 BRA `(.L_x_80) ;  /* 0x0000005400348947 */ /* 0x004fea0003800000 */
.L_x_79:
[----:B-1----:R-:W-:Y:S02]  /*4510*/  ISETP.NE.U32.AND P0, PT, R16, RZ, PT ;  /* 0x000000ff1000720c */ /* 0x002fe40003f05070 */
[----:B------:R-:W-:Y:S02]  /*4520*/  R2UR UR35, R21 ;  /* 0x00000000152372ca */ /* 0x000fe400000e0000 */
[----:B------:R-:W-:Y:S02]  /*4530*/  R2UR UR34, R20 ;  /* 0x00000000142272ca */ /* 0x000fe400000e0000 */
[----:B------:R-:W-:Y:S02]  /*4540*/  ISETP.NE.AND.EX P0, PT, R17, RZ, PT, P0 ;  /* 0x000000ff1100720c */ /* 0x000fe40003f05300 */
[----:B------:R-:W-:Y:S02]  /*4550*/  ISETP.NE.U32.AND P2, PT, R16, RZ, PT ;  /* 0x000000ff1000720c */ /* 0x000fe40003f45070 */
[----:B------:R-:W-:Y:S02]  /*4560*/  SHF.L.U32 R20, R33, 0x1f, RZ ;  /* 0x0000001f21147819 */ /* 0x000fe400000006ff */
[----:B------:R-:W-:Y:S03]  /*4570*/  ISETP.NE.AND.EX P2, PT, R17, RZ, PT, P2 ;  /* 0x000000ff1100720c */ /* 0x000fe60003f45320 */
[----:B------:R-:W-:Y:S02]  /*4580*/  USHF.L.U32 UR35, UR35, 0x7, URZ ;  /* 0x0000000723237899 */ /* 0x000fe400080006ff */
[----:B------:R-:W-:Y:S02]  /*4590*/  USHF.L.U32 UR34, UR34, 0x7, URZ ;  /* 0x0000000722227899 */ /* 0x000fe400080006ff */
[----:B------:R-:W-:Y:S10]  /*45a0*/  @!P0 BRA `(.L_x_81) ;  /* 0x00000000002c8947 */ /* 0x000ff40003800000 */
[----:B------:R-:W-:Y:S01]  /*45b0*/  ISETP.NE.U32.AND P0, PT, R14, RZ, PT ;  /* 0x000000ff0e00720c */ /* 0x000fe20003f05070 */
[----:B------:R-:W-:Y:S03]  /*45c0*/  IMAD.MOV.U32 R88, RZ, RZ, 0x1 ;  /* 0x00000001ff587424 */ /* 0x000fe600078e00ff */
[----:B------:R-:W-:Y:S11]  /*45d0*/  ISETP.NE.AND.EX P0, PT, R15, RZ, PT, P0 ;  /* 0x000000ff0f00720c */ /* 0x000ff60003f05300 */
[----:B------:R-:W-:Y:S02]  /*45e0*/  @!UPT UIADD3 URZ, UPT, UPT, URZ, URZ, URZ ;  /* 0x000000fffffff290 */ /* 0x000fe4000fffe0ff */
[----:B------:R-:W1:Y:S01]  /*45f0*/  @P0 LDC.64 R8, c[0x0][0x888] ;  /* 0x00022200ff080b82 */ /* 0x000e620000000a00 */
[----:B--2---:R-:W-:Y:S04]  /*4600*/  @P0 IMAD R0, R16, UR36, RZ ;  /* 0x0000002410000c24 */ /* 0x004fe8000f8e02ff */
[----:B-1----:R-:W-:Y:S04]  /*4610*/  @P0 IMAD.WIDE R8, R0, 0x4, R8 ;  /* 0x0000000400080825 */ /* 0x002fe800078e0208 */
[----:B------:R-:W-:Y:S01]  /*4620*/  HFMA2 R0, -RZ, RZ, 0, 5.9604644775390625e-08 ;  /* 0x00000001ff007431 */ /* 0x000fe200000001ff */
[----:B-----5:R1:W5:Y:S04]  /*4630*/  @P0 LDG.E R49, desc[UR46][R8.64] ;  /* 0x0000002e08310981 */ /* 0x020368000c1e1900 */
[----:B------:R-:W-:Y:S01]  /*4640*/  @!P0 PRMT R88, R0, 0x7610, R88 ;  /* 0x0000761000588816 */ /* 0x000fe20000000058 */
[----:B-1----:R-:W3:Y:S06]  /*4650*/  @!P0 LDC R49, c[0x0][0x880] ;  /* 0x00022000ff318b82 */ /* 0x002eec0000000800 */
.L_x_81:
[----:B---3-5:R-:W-:Y:S01]  /*4660*/  @!P2 FSETP.EQ.AND P0, PT, R49, RZ, PT ;  /* 0x000000ff3100a20b */ /* 0x028fe20003f02000 */
[----:B------:R-:W-:Y:S01]  /*4670*/  @!UPT UIADD3 URZ, UPT, UPT, URZ, URZ, URZ ;  /* 0x000000fffffff290 */ /* 0x000fe2000fffe0ff */
[----:B------:R-:W-:Y:S11]  /*4680*/  @!P2 BRA `(.L_x_82) ;  /* 0x000000000018a947 */ /* 0x000ff60003800000 */
[----:B------:R-:W-:Y:S02]  /*4690*/  LOP3.LUT P2, RZ, R88, 0xff, RZ, 0xc0, !PT ;  /* 0x000000ff58ff7812 */ /* 0x000fe4000784c0ff */
[----:B------:R-:W-:Y:S04]  /*46a0*/  ISETP.NE.U32.AND P0, PT, R14, RZ, PT ;  /* 0x000000ff0e00720c */ /* 0x000fe80003f05070 */
[----:B------:R-:W-:Y:S04]  /*46b0*/  ISETP.NE.AND.EX P0, PT, R15, RZ, PT, P0 ;  /* 0x000000ff0f00720c */ /* 0x000fe80003f05300 */
[----:B------:R-:W-:Y:S03]  /*46c0*/  PLOP3.LUT P0, PT, P0, PT, PT, 0x8, 0x80 ;  /* 0x000000000080781c */ /* 0x000fe6000070e170 */
[----:B------:R-:W-:Y:S11]  /*46d0*/  @P2 FSETP.EQ.AND P0, PT, R49, RZ, PT ;  /* 0x000000ff3100220b */ /* 0x000ff60003f02000 */
[----:B------:R-:W-:Y:S02]  /*46e0*/  @!UPT UIADD3 URZ, UPT, UPT, URZ, URZ, URZ ;  /* 0x000000fffffff290 */ /* 0x000fe4000fffe0ff */
.L_x_82:
[----:B------:R-:W1:Y:S01]  /*46f0*/  SYNCS.PHASECHK.TRANS64.TRYWAIT P2, [UR4+0x80], R20 ;  /* 0x00008014ff0075a7 */ /* 0x000e620008041104 */
[----:B------:R-:W-:Y:S04]  /*4700*/  ELECT P4, URZ, PT ;  /* 0x0000000000ff782f */ /* 0x000fe80003880000 */
[----:B------:R-:W-:Y:S11]  /*4710*/  PLOP3.LUT P4, PT, P0, P4, PT, 0xf2, 0x2f ;  /* 0x00000000002f781c */ /* 0x000ff60000789e72 */
[----:B------:R-:W-:Y:S02]  /*4720*/  @!UPT UIADD3 URZ, UPT, UPT, URZ, URZ, URZ ;  /* 0x000000fffffff290 */ /* 0x000fe4000fffe0ff */
[----:B------:R-:W-:Y:S05]  /*4730*/  @!P4 IADD3 R8, P0, PT, R34, 0x580, RZ ;  /* 0x000005802208c810 */ /* 0x000fea0007f1e0ff */
[----:B--2---:R-:W-:Y:S01]  /*4740*/  @!P4 IMAD.X R2, RZ, RZ, R35, P0 ;  /* 0x000000ffff02c224 */ /* 0x004fe200000e0623 */
[----:B-1----:R-:W-:Y:S07]  /*4750*/  @!P2 BRA `(.L_x_83) ;  /* 0x0000005000b8a947 */ /* 0x002fee0003800000 */
.L_x_174:
[----:B------:R-:W-:Y:S01]  /*4760*/  @!P4 R2UR UR8, R8 ;  /* 0x000000000808c2ca */ /* 0x000fe200000e0000 */
[----:B------:R-:W-:Y:S01]  /*4770*/  VOTEU.ALL UP0, P4 ;  /* 0x0000000000ff7886 */ /* 0x000fe20002000000 */
[----:B------:R-:W-:Y:S01]  /*4780*/  @!P4 R2UR UR6, R2 ;  /* 0x000000000206c2ca */ /* 0x000fe200000e0000 */
[----:B-1----:R-:W-:Y:S01]  /*4790*/  @!P4 IMAD.MOV.U32 R0, RZ, RZ, 0x2000 ;  /* 0x00002000ff00c424 */ /* 0x002fe200078e00ff */
[----:B------:R-:W-:Y:S02]  /*47a0*/  UMOV UR9, 0x10000000 ;  /* 0x1000000000097882 */ /* 0x000fe40000000000 */
[----:B------:R-:W-:Y:S01]  /*47b0*/  @!UP0 UIADD3 UR32, UPT, UPT, UR4, 0x200, URZ ;  /* 0x0000020004208890 */ /* 0x000fe2000fffe0ff */
[----:B------:R-:W-:Y:S06]  /*47c0*/  VOTEU.ALL UP0, P4 ;  /* 0x0000000000ff7886 */ /* 0x000fec0002000000 */
[----:B------:R-:W-:Y:S01]  /*47d0*/  IMAD.U32 R8, RZ, RZ, UR8 ;  /* 0x00000008ff087e24 */ /* 0x000fe2000f8e00ff */
[----:B------:R-:W-:Y:S01]  /*47e0*/  UMOV UR8, 0x0 ;  /* 0x0000000000087882 */ /* 0x000fe20000000000 */
[----:B------:R-:W-:Y:S01]  /*47f0*/  IMAD.U32 R9, RZ, RZ, UR6 ;  /* 0x00000006ff097e24 */ /* 0x000fe2000f8e00ff */
[----:B------:R-:W-:Y:S02]  /*4800*/  UPRMT UR6, UR37, 0x654, UR33 ;  /* 0x0000065425067896 */ /* 0x000fe40008000021 */
[----:B------:R-:W-:Y:S02]  /*4810*/  @!P4 R2UR UR10, R8 ;  /* 0x00000000080ac2ca */ /* 0x000fe400000e0000 */
[----:B------:R-:W-:Y:S02]  /*4820*/  @!P4 R2UR UR11, R9 ;  /* 0x00000000090bc2ca */ /* 0x000fe400000e0000 */
[----:B------:R-:W-:Y:S05]  /*4830*/  @!P4 IADD3 R8, P0, PT, R34, 0x580, RZ ;  /* 0x000005802208c810 */ /* 0x000fea0007f1e0ff */
[----:B------:R-:W-:Y:S06]  /*4840*/  @!P4 IMAD.X R2, RZ, RZ, R35, P0 ;  /* 0x000000ffff02c224 */ /* 0x000fec00000e0623 */
[----:B------:R1:W-:Y:S01]  /*4850*/  @!UP0 UTMALDG.3D [UR32], [UR10], desc[UR8] ;  /* 0x000008200a0085b4 */ /* 0x0003e20008011000 */
[----:B------:R1:W-:Y:S01]  /*4860*/  @!P4 SYNCS.ARRIVE.TRANS64.RED.A0TR RZ, [UR4+0x60], R0 ;  /* 0x00006000ffffc9a7 */ /* 0x0003e20008300404 */
[----:B------:R-:W-:Y:S01]  /*4870*/  SYNCS.ARRIVE.TRANS64.RED.A1T0 RZ, [UR6], RZ ;  /* 0x000000ffffff79a7 */ /* 0x000fe20008100406 */
[----:B------:R-:W2:Y:S02]  /*4880*/  SYNCS.PHASECHK.TRANS64.TRYWAIT P2, [UR4+0x88], R20 ;  /* 0x00008814ff0075a7 */ /* 0x000ea40008041104 */
[----:B-12---:R-:W-:Y:S05]  /*4890*/  @!P2 BRA `(.L_x_84) ;  /* 0x000000500080a947 */ /* 0x006fea0003800000 */
.L_x_176:
[----:B------:R-:W-:Y:S01]  /*48a0*/  @!P4 R2UR UR8, R8 ;  /* 0x000000000808c2ca */ /* 0x000fe200000e0000 */
[----:B------:R-:W-:Y:S01]  /*48b0*/  VOTEU.ALL UP0, P4 ;  /* 0x0000000000ff7886 */ /* 0x000fe20002000000 */
[----:B------:R-:W-:Y:S01]  /*48c0*/  @!P4 R2UR UR6, R2 ;  /* 0x000000000206c2ca */ /* 0x000fe200000e0000 */
[----:B-1----:R-:W-:Y:S01]  /*48d0*/  @!P4 IMAD.MOV.U32 R0, RZ, RZ, 0x2000 ;  /* 0x00002000ff00c424 */ /* 0x002fe200078e00ff */
[----:B------:R-:W-:Y:S01]  /*48e0*/  UMOV UR9, 0x10000000 ;  /* 0x1000000000097882 */ /* 0x000fe20000000000 */
[----:B------:R-:W-:Y:S01]  /*48f0*/  UMOV UR27, UR35 ;  /* 0x00000023001b7c82 */ /* 0x000fe20008000000 */
[----:B------:R-:W-:Y:S02]  /*4900*/  @!UP0 UIADD3 UR26, UPT, UPT, UR34, 0x20, URZ ;  /* 0x00000020221a8890 */ /* 0x000fe4000fffe0ff */
[----:B------:R-:W-:Y:S01]  /*4910*/  @!UP0 UIADD3 UR24, UPT, UPT, UR4, 0x2200, URZ ;  /* 0x0000220004188890 */ /* 0x000fe2000fffe0ff */
[----:B------:R-:W-:Y:S01]  /*4920*/  VOTEU.ALL UP0, P4 ;  /* 0x0000000000ff7886 */ /* 0x000fe20002000000 */
[----:B------:R-:W-:Y:S03]  /*4930*/  UMOV UR28, UR36 ;  /* 0x00000024001c7c82 */ /* 0x000fe60008000000 */
        /* <DEDUP_REMOVED lines=13> */
.L_x_178:
[----:B------:R-:W2:Y:S01]  /*4a10*/  LDC.64 R12, c[0x0][0xb18] ;  /* 0x0002c600ff0c7b82 */ /* 0x000ea20000000a00 */
[----:B------:R-:W-:Y:S01]  /*4a20*/  @!P4 R2UR UR6, R2 ;  /* 0x000000000206c2ca */ /* 0x000fe200000e0000 */
[----:B------:R-:W-:Y:S01]  /*4a30*/  VOTEU.ALL UP0, P4 ;  /* 0x0000000000ff7886 */ /* 0x000fe20002000000 */
[----:B------:R-:W-:Y:S01]  /*4a40*/  @!P4 R2UR UR8, R8 ;  /* 0x000000000808c2ca */ /* 0x000fe200000e0000 */
[----:B-1----:R-:W-:Y:S01]  /*4a50*/  @!P4 IMAD.MOV.U32 R0, RZ, RZ, 0x2000 ;  /* 0x00002000ff00c424 */ /* 0x002fe200078e00ff */
[----:B------:R-:W-:Y:S03]  /*4a60*/  UMOV UR9, 0x10000000 ;  /* 0x1000000000097882 */ /* 0x000fe60000000000 */
[----:B------:R-:W1:Y:S01]  /*4a70*/  @!P1 LDC R2, c[0x0][0xb0c] ;  /* 0x0002c300ff029b82 */ /* 0x000e620000000800 */
[----:B------:R-:W-:Y:S01]  /*4a80*/  @!UP0 UIADD3 UR18, UPT, UPT, UR34, 0x40, URZ ;  /* 0x0000004022128890 */ /* 0x000fe2000fffe0ff */
[----:B------:R-:W-:Y:S01]  /*4a90*/  @P3 SHF.R.U32.HI R30, RZ, 0x10, R25 ;  /* 0x00000010ff1e3819 */ /* 0x000fe20000011619 */
[----:B------:R-:W-:Y:S01]  /*4aa0*/  @!UP0 UIADD3 UR16, UPT, UPT, UR4, 0x4200, URZ ;  /* 0x0000420004108890 */ /* 0x000fe2000fffe0ff */
[----:B------:R-:W-:Y:S01]  /*4ab0*/  VIADD R32, R32, 0x1 ;  /* 0x0000000120207836 */ /* 0x000fe20000000000 */
[----:B------:R-:W-:Y:S01]  /*4ac0*/  VOTEU.ALL UP0, P4 ;  /* 0x0000000000ff7886 */ /* 0x000fe20002000000 */
[----:B------:R-:W-:Y:S01]  /*4ad0*/  UMOV UR19, UR35 ;  /* 0x0000002300137c82 */ /* 0x000fe20008000000 */
[----:B------:R-:W-:Y:S01]  /*4ae0*/  UMOV UR20, UR36 ;  /* 0x0000002400147c82 */ /* 0x000fe20008000000 */
[----:B------:R-:W-:Y:S01]  /*4af0*/  IMAD.U32 R9, RZ, RZ, UR6 ;  /* 0x00000006ff097e24 */ /* 0x000fe2000f8e00ff */
[----:B------:R-:W-:Y:S01]  /*4b00*/  UPRMT UR6, UR37, 0x654, UR17 ;  /* 0x0000065425067896 */ /* 0x000fe20008000011 */
[----:B------:R-:W-:Y:S01]  /*4b10*/  IMAD.U32 R8, RZ, RZ, UR8 ;  /* 0x00000008ff087e24 */ /* 0x000fe2000f8e00ff */
[----:B------:R-:W-:Y:S02]  /*4b20*/  UMOV UR8, 0x0 ;  /* 0x0000000000087882 */ /* 0x000fe40000000000 */
[----:B------:R-:W-:Y:S02]  /*4b30*/  @!P4 R2UR UR11, R9 ;  /* 0x00000000090bc2ca */ /* 0x000fe400000e0000 */
[----:B------:R-:W-:Y:S02]  /*4b40*/  @!P4 R2UR UR10, R8 ;  /* 0x00000000080ac2ca */ /* 0x000fe400000e0000 */
[----:B------:R-:W3:Y:S11]  /*4b50*/  LDC.64 R8, c[0x0][0xb10] ;  /* 0x0002c400ff087b82 */ /* 0x000ef60000000a00 */
[----:B------:R4:W-:Y:S01]  /*4b60*/  @!UP0 UTMALDG.3D [UR16], [UR10], desc[UR8] ;  /* 0x000008100a0085b4 */ /* 0x0009e20008011000 */
[----:B------:R5:W-:Y:S01]  /*4b70*/  @!P4 SYNCS.ARRIVE.TRANS64.RED.A0TR RZ, [UR4+0x70], R0 ;  /* 0x00007000ffffc9a7 */ /* 0x000be20008300404 */
[C---:B---3--:R-:W-:Y:S01]  /*4b80*/  @!P1 IMAD.HI.U32 R8, R11.reuse, R8, RZ ;  /* 0x000000080b089227 */ /* 0x048fe200078e00ff */
[----:B--2---:R-:W-:Y:S02]  /*4b90*/  @!P1 ISETP.NE.AND P0, PT, R12, 0x1, PT ;  /* 0x000000010c00980c */ /* 0x004fe40003f05270 */
[----:B-1----:R-:W-:Y:S01]  /*4ba0*/  @!P1 ISETP.NE.AND P2, PT, R2, 0x1, PT ;  /* 0x000000010200980c */ /* 0x002fe20003f45270 */
[----:B------:R-:W-:Y:S01]  /*4bb0*/  SYNCS.ARRIVE.TRANS64.RED.A1T0 RZ, [UR6], RZ ;  /* 0x000000ffffff79a7 */ /* 0x000fe20008100406 */
[C---:B------:R-:W-:Y:S01]  /*4bc0*/  @!P1 IMAD.HI.U32 R13, R10.reuse, R13, RZ ;  /* 0x0000000d0a0d9227 */ /* 0x040fe200078e00ff */
[----:B------:R-:W-:Y:S04]  /*4bd0*/  @!P1 SHF.R.U32.HI R8, RZ, R9, R8 ;  /* 0x00000009ff089219 */ /* 0x000fe80000011608 */
[----:B------:R-:W-:Y:S01]  /*4be0*/  @!P1 SEL R8, R11, R8, !P2 ;  /* 0x000000080b089207 */ /* 0x000fe20005000000 */
[----:B------:R-:W1:Y:S01]  /*4bf0*/  SYNCS.PHASECHK.TRANS64.TRYWAIT P5, [UR4+0x98], R20 ;  /* 0x00009814ff0075a7 */ /* 0x000e6200080a1104 */
[----:B-----5:R-:W2:Y:S02]  /*4c00*/  @!P1 LDC R0, c[0x0][0xb20] ;  /* 0x0002c800ff009b82 */ /* 0x020ea40000000800 */
[----:B--2---:R-:W-:Y:S04]  /*4c10*/  @!P1 SHF.R.U32.HI R0, RZ, R0, R13 ;  /* 0x00000000ff009219 */ /* 0x004fe8000001160d */
[----:B------:R-:W-:Y:S05]  /*4c20*/  @!P1 SEL R9, R10, R0, !P0 ;  /* 0x000000000a099207 */ /* 0x000fea0004000000 */
[----:B------:R-:W-:Y:S02]  /*4c30*/  @!P1 IMAD.IADD R0, R9, 0x1, -R8 ;  /* 0x0000000109009824 */ /* 0x000fe400078e0a08 */
[----:B------:R-:W-:Y:S02]  /*4c40*/  @!P1 IMAD.IADD R8, R8, 0x1, -R9 ;  /* 0x0000000108089824 */ /* 0x000fe400078e0a09 */
[----:B------:R-:W-:Y:S02]  /*4c50*/  @!P1 IMAD R11, R0, R2, R11 ;  /* 0x00000002000b9224 */ /* 0x000fe400078e020b */
[----:B------:R-:W-:Y:S01]  /*4c60*/  @!P1 IMAD R10, R8, R12, R10 ;  /* 0x0000000c080a9224 */ /* 0x000fe200078e020a */
[----:B-1--4-:R-:W-:Y:S06]  /*4c70*/  @!P5 BRA `(.L_x_86) ;  /* 0x0000004c00b8d947 */ /* 0x012fec0003800000 */
.L_x_180:
[----:B------:R-:W-:Y:S01]  /*4c80*/  @!P4 IADD3 R2, P0, PT, R34, 0x580, RZ ;  /* 0x000005802202c810 */ /* 0x000fe20007f1e0ff */
[----:B------:R-:W-:Y:S01]  /*4c90*/  VOTEU.ALL UP0, P4 ;  /* 0x0000000000ff7886 */ /* 0x000fe20002000000 */
[----:B------:R-:W-:Y:S01]  /*4ca0*/  UMOV UR18, 0x0 ;  /* 0x0000000000127882 */ /* 0x000fe20000000000 */
[----:B------:R-:W-:Y:S01]  /*4cb0*/  UMOV UR19, 0x10000000 ;  /* 0x1000000000137882 */ /* 0x000fe20000000000 */
[----:B------:R-:W-:Y:S01]  /*4cc0*/  @!P4 R2UR UR8, R2 ;  /* 0x000000000208c2ca */ /* 0x000fe200000e0000 */
[----:B-1----:R-:W-:Y:S01]  /*4cd0*/  @!P4 IMAD.X R0, RZ, RZ, R35, P0 ;  /* 0x000000ffff00c224 */ /* 0x002fe200000e0623 */
[----:B------:R-:W-:Y:S01]  /*4ce0*/  @!UP0 UIADD3 UR10, UPT, UPT, UR34, 0x60, URZ ;  /* 0x00000060220a8890 */ /* 0x000fe2000fffe0ff */
[----:B------:R-:W-:Y:S01]  /*4cf0*/  ISETP.NE.AND P0, PT, R32, 0x2, PT ;  /* 0x000000022000780c */ /* 0x000fe20003f05270 */
[----:B------:R-:W-:Y:S01]  /*4d00*/  @!UP0 UIADD3 UR9, UPT, UPT, UR4, 0x78, URZ ;  /* 0x0000007804098890 */ /* 0x000fe2000fffe0ff */
[----:B------:R-:W-:Y:S01]  /*4d10*/  LOP3.LUT R33, R33, 0x1, RZ, 0x3c, !PT ;  /* 0x0000000121217812 */ /* 0x000fe200078e3cff */
[----:B------:R-:W-:Y:S01]  /*4d20*/  UMOV UR11, UR35 ;  /* 0x00000023000b7c82 */ /* 0x000fe20008000000 */
[----:B------:R-:W-:Y:S01]  /*4d30*/  @!P4 R2UR UR6, R0 ;  /* 0x000000000006c2ca */ /* 0x000fe200000e0000 */
[----:B------:R-:W-:Y:S01]  /*4d40*/  UMOV UR12, UR36 ;  /* 0x00000024000c7c82 */ /* 0x000fe20008000000 */
[----:B------:R-:W-:Y:S01]  /*4d50*/  @P3 R2UR UR36, R30 ;  /* 0x000000001e2432ca */ /* 0x000fe200000e0000 */
[----:B------:R-:W-:Y:S01]  /*4d60*/  IMAD.IADD R20, R10, 0x1, R86 ;  /* 0x000000010a147824 */ /* 0x000fe200078e0256 */
[----:B------:R-:W-:Y:S01]  /*4d70*/  SEL R0, RZ, 0x1, P0 ;  /* 0x00000001ff007807 */ /* 0x000fe20000000000 */
[----:B------:R-:W-:Y:S01]  /*4d80*/  IMAD.IADD R21, R11, 0x1, R87 ;  /* 0x000000010b157824 */ /* 0x000fe200078e0257 */
[----:B------:R-:W-:Y:S01]  /*4d90*/  SEL R32, R32, RZ, P0 ;  /* 0x000000ff20207207 */ /* 0x000fe20000000000 */
[----:B------:R-:W-:Y:S01]  /*4da0*/  IMAD.U32 R8, RZ, RZ, UR8 ;  /* 0x00000008ff087e24 */ /* 0x000fe2000f8e00ff */
[----:B------:R-:W-:Y:S01]  /*4db0*/  @!UP0 UIADD3 UR8, UPT, UPT, UR4, 0x6200, URZ ;  /* 0x0000620004088890 */ /* 0x000fe2000fffe0ff */
[----:B------:R-:W-:Y:S01]  /*4dc0*/  LOP3.LUT R31, R31, R0, RZ, 0x3c, !PT ;  /* 0x000000001f1f7212 */ /* 0x000fe200078e3cff */
[----:B------:R-:W-:Y:S02]  /*4dd0*/  VOTEU.ALL UP0, P4 ;  /* 0x0000000000ff7886 */ /* 0x000fe40002000000 */
[----:B------:R-:W-:Y:S01]  /*4de0*/  @!P4 R2UR UR14, R8 ;  /* 0x00000000080ec2ca */ /* 0x000fe200000e0000 */
[----:B------:R-:W-:Y:S05]  /*4df0*/  IMAD.U32 R9, RZ, RZ, UR6 ;  /* 0x00000006ff097e24 */ /* 0x000fea000f8e00ff */
[----:B------:R-:W-:Y:S11]  /*4e00*/  @!P4 R2UR UR15, R9 ;  /* 0x00000000090fc2ca */ /* 0x000ff600000e0000 */
[----:B------:R-:W-:Y:S02]  /*4e10*/  @!UPT UIADD3 URZ, UPT, UPT, URZ, URZ, URZ ;  /* 0x000000fffffff290 */ /* 0x000fe4000fffe0ff */
[----:B------:R2:W-:Y:S01]  /*4e20*/  @!UP0 UTMALDG.3D [UR8], [UR14], desc[UR18] ;  /* 0x000012080e0085b4 */ /* 0x0005e20008011000 */
[----:B------:R2:W-:Y:S01]  /*4e30*/  @!P4 SYNCS.ARRIVE.TRANS64.RED.A0TR RZ, [UR4+0x78], R29 ;  /* 0x0000781dffffc9a7 */ /* 0x0005e20008300404 */
[----:B------:R-:W-:Y:S01]  /*4e40*/  UPLOP3.LUT UP0, UPT, UPT, UPT, UPT, 0x80, 0x8 ;  /* 0x000000000008789c */ /* 0x000fe20003f0f070 */
[----:B------:R-:W-:Y:S01]  /*4e50*/  SYNCS.ARRIVE.TRANS64.RED.A1T0 RZ, [UR5], RZ ;  /* 0x000000ffffff79a7 */ /* 0x000fe20008100405 */
[----:B------:R-:W-:Y:S09]  /*4e60*/  @P3 BRA `(.L_x_87) ;  /* 0xfffffff0009c3947 */ /* 0x000ff2000383ffff */
[----:B------:R-:W-:-:S04]  /*4e70*/  SHF.L.U32 R2, R33, 0x1f, RZ ;  /* 0x0000001f21027819 */ /* 0x000fc800000006ff */
[----:B------:R-:W1:Y:S02]  /*4e80*/  SYNCS.PHASECHK.TRANS64.TRYWAIT P0, [UR4+0x80], R2 ;  /* 0x00008002ff0075a7 */ /* 0x000e640008001104 */
[----:B-1----:R-:W-:Y:S05]  /*4e90*/  @!P0 BRA `(.L_x_88) ;  /* 0x0000004c00488947 */ /* 0x002fea0003800000 */
.L_x_182:
[----:B------:R-:W3:Y:S02]  /*4ea0*/  SYNCS.PHASECHK.TRANS64.TRYWAIT P0, [UR4+0x88], R2 ;  /* 0x00008802ff0075a7 */ /* 0x000ee40008001104 */
[----:B---3--:R-:W-:Y:S05]  /*4eb0*/  @!P0 BRA `(.L_x_89) ;  /* 0x0000004c00588947 */ /* 0x008fea0003800000 */
.L_x_184:
[----:B------:R-:W3:Y:S02]  /*4ec0*/  SYNCS.PHASECHK.TRANS64.TRYWAIT P0, [UR4+0x90], R2 ;  /* 0x00009002ff0075a7 */ /* 0x000ee40008001104 */
[----:B---3--:R-:W-:Y:S05]  /*4ed0*/  @!P0 BRA `(.L_x_90) ;  /* 0x0000004c00688947 */ /* 0x008fea0003800000 */
.L_x_186:
[----:B-1----:R-:W-:-:S07]  /*4ee0*/  MOV R0, UR4 ;  /* 0x0000000400007c02 */ /* 0x002fce0008000f00 */
.L_x_91:
[----:B-1----:R-:W-:-:S04]  /*4ef0*/  SHF.L.U32 R2, R33, 0x1f, RZ ;  /* 0x0000001f21027819 */ /* 0x002fc800000006ff */
[----:B------:R1:W3:Y:S03]  /*4f00*/  SYNCS.PHASECHK.TRANS64.TRYWAIT P0, [R0+URZ+0x98], R2 ;  /* 0x00009802000075a7 */ /* 0x0002e600080011ff */
[----:B---3--:R-:W-:Y:S05]  /*4f10*/  @!P0 NANOSLEEP.SYNCS 0x989680 ;  /* 0x009896800000895d */ /* 0x008fea0003900000 */
[----:B------:R-:W3:Y:S02]  /*4f20*/  @!P0 SYNCS.PHASECHK.TRANS64 P0, [R0+URZ+0x98], R2 ;  /* 0x00009802000085a7 */ /* 0x000ee400080010ff */
[----:B--23--:R-:W-:Y:S05]  /*4f30*/  @P0 EXIT ;  /* 0x000000000000094d */ /* 0x00cfea0003800000 */
[----:B------:R-:W-:Y:S05]  /*4f40*/  BRA `(.L_x_91) ;  /* 0xfffffffc00e87947 */ /* 0x000fea000383ffff */
.L_x_76:
[----:B------:R-:W-:-:S06]  /*4f50*/  UISETP.GE.AND UP0, UPT, UR5, 0x4, UPT ;  /* 0x000000040500788c */ /* 0x000fcc000bf06270 */
[----:B------:R-:W-:-:S13]  /*4f60*/  PLOP3.LUT P0, PT, PT, PT, UP0, 0x80, 0x8 ;  /* 0x000000000008781c */ /* 0x000fda0003f0f008 */
[----:B------:R-:W-:Y:S05]  /*4f70*/  @!P0 EXIT ;  /* 0x000000000000894d */ /* 0x000fea0003800000 */
[----:B------:R-:W-:Y:S01]  /*4f80*/  BAR.SYNC.DEFER_BLOCKING 0x6, 0xa0 ;  /* 0x0182800000007b1d */ /* 0x000fe20000010000 */
[C---:B------:R-:W-:Y:S01]  /*4f90*/  IMAD.SHL.U32 R2, R101.reuse, 0x20, RZ ;  /* 0x0000002065027824 */ /* 0x040fe200078e00ff */
[C---:B------:R-:W-:Y:S01]  /*4fa0*/  SHF.L.U32 R46, R101.reuse, 0x10, RZ ;  /* 0x00000010652e7819 */ /* 0x040fe200000006ff */
[C---:B------:R-:W-:Y:S01]  /*4fb0*/  IMAD.SHL.U32 R100, R101.reuse, 0x4, RZ ;  /* 0x0000000465647824 */ /* 0x040fe200078e00ff */
[C---:B------:R-:W-:Y:S01]  /*4fc0*/  LOP3.LUT R102, R101.reuse, 0x60, RZ, 0xc0, !PT ;  /* 0x0000006065667812 */ /* 0x040fe200078ec0ff */
[----:B------:R-:W-:Y:S01]  /*4fd0*/  HFMA2 R97, -RZ, RZ, 0, 5.9604644775390625e-08 ;  /* 0x00000001ff617431 */ /* 0x000fe200000001ff */
[----:B------:R-:W-:Y:S02]  /*4fe0*/  UMOV UR48, 0x400 ;  /* 0x0000040000307882 */ /* 0x000fe40000000000 */
[----:B------:R-:W1:Y:S01]  /*4ff0*/  LDC R91, c[0x0][0x370] ;  /* 0x0000dc00ff5b7b82 */ /* 0x000e620000000800 */
[----:B------:R-:W-:Y:S01]  /*5000*/  ULEA UR48, UR37, UR48, 0x18 ;  /* 0x0000003025307291 */ /* 0x000fe2000f8ec0ff */
[----:B------:R-:W-:Y:S01]  /*5010*/  LOP3.LUT R3, R2, 0xc0, RZ, 0xc0, !PT ;  /* 0x000000c002037812 */ /* 0x000fe200078ec0ff */
[----:B------:R-:W-:Y:S01]  /*5020*/  HFMA2 R95, -RZ, RZ, 0, 0 ;  /* 0x00000000ff5f7431 */ /* 0x000fe200000001ff */
[----:B------:R-:W-:Y:S01]  /*5030*/  LOP3.LUT R99, R101, 0x2, RZ, 0xc0, !PT ;  /* 0x0000000265637812 */ /* 0x000fe200078ec0ff */
[----:B------:R-:W-:Y:S01]  /*5040*/  UIADD3 UR4, UPT, UPT, UR48, 0x200, URZ ;  /* 0x0000020030047890 */ /* 0x000fe2000fffe0ff */
[----:B------:R-:W-:Y:S01]  /*5050*/  LOP3.LUT R100, R3, 0x18, R100, 0xf8, !PT ;  /* 0x0000001803647812 */ /* 0x000fe200078ef864 */
[----:B------:R-:W-:Y:S01]  /*5060*/  IMAD.MOV.U32 R45, RZ, RZ, RZ ;  /* 0x000000ffff2d7224 */ /* 0x000fe200078e00ff */
[----:B------:R-:W2:Y:S01]  /*5070*/  LDC R42, c[0x0][0xb0c] ;  /* 0x0002c300ff2a7b82 */ /* 0x000ea20000000800 */
[----:B------:R-:W-:Y:S01]  /*5080*/  LOP3.LUT R46, R46, 0x600000, RZ, 0xc0, !PT ;  /* 0x006000002e2e7812 */ /* 0x000fe200078ec0ff */
[----:B------:R-:W-:Y:S01]  /*5090*/  IMAD.MOV.U32 R105, RZ, RZ, RZ ;  /* 0x000000ffff697224 */ /* 0x000fe200078e00ff */
[----:B------:R-:W-:Y:S01]  /*50a0*/  LOP3.LUT R100, R100, 0xf20, R2, 0xf8, !PT ;  /* 0x00000f2064647812 */ /* 0x000fe200078ef802 */
[----:B------:R-:W-:Y:S01]  /*50b0*/  IMAD.U32 R93, RZ, RZ, UR4 ;  /* 0x00000004ff5d7e24 */ /* 0x000fe2000f8e00ff */
[----:B------:R-:W-:Y:S01]  /*50c0*/  LOP3.LUT R101, R101, 0x4, RZ, 0xc0, !PT ;  /* 0x0000000465657812 */ /* 0x000fe200078ec0ff */
[----:B------:R-:W3:Y:S01]  /*50d0*/  LDCU.64 UR52, c[0x0][0x348] ;  /* 0x00006900ff3477ac */ /* 0x000ee20008000a00 */
[----:B------:R-:W-:Y:S01]  /*50e0*/  MOV R96, RZ ;  /* 0x000000ff00607202 */ /* 0x000fe20000000f00 */
[----:B------:R-:W4:Y:S01]  /*50f0*/  LDC R89, c[0x0][0xb20] ;  /* 0x0002c800ff597b82 */ /* 0x000f220000000800 */
[----:B------:R-:W3:Y:S01]  /*5100*/  LDS R0, [UR48+0x160] ;  /* 0x00016030ff007984 */ /* 0x000ee20008000800 */
[----:B------:R-:W-:Y:S01]  /*5110*/  IMAD R100, R100, 0x2, R93 ;  /* 0x0000000264647824 */ /* 0x000fe200078e025d */
[----:B------:R-:W1:Y:S03]  /*5120*/  LDCU.64 UR38, c[0x0][0x888] ;  /* 0x00011100ff2677ac */ /* 0x000e660008000a00 */
[--C-:B------:R-:W-:Y:S01]  /*5130*/  IMAD R99, R99, -0x10, R100.reuse ;  /* 0xfffffff063637824 */ /* 0x100fe200078e0264 */
[----:B------:R-:W1:Y:S01]  /*5140*/  LDCU.64 UR44, c[0x0][0x890] ;  /* 0x00011200ff2c77ac */ /* 0x000e620008000a00 */
[----:B------:R-:W1:Y:S01]  /*5150*/  LDC R41, c[0x0][0xb30] ;  /* 0x0002cc00ff297b82 */ /* 0x000e620000000800 */
[----:B------:R-:W-:Y:S01]  /*5160*/  IMAD R98, R101, -0x10, R100 ;  /* 0xfffffff065627824 */ /* 0x000fe200078e0264 */
[----:B------:R-:W-:Y:S01]  /*5170*/  UMOV UR49, URZ ;  /* 0x000000ff00317c82 */ /* 0x000fe20008000000 */
[----:B------:R-:W-:-:S05]  /*5180*/  UMOV UR51, URZ ;  /* 0x000000ff00337c82 */ /* 0x000fca0008000000 */
[----:B------:R-:W1:Y:S08]  /*5190*/  LDC.64 R84, c[0x0][0xb10] ;  /* 0x0002c400ff547b82 */ /* 0x000e700000000a00 */
[----:B------:R-:W1:Y:S08]  /*51a0*/  LDC.64 R38, c[0x0][0xb18] ;  /* 0x0002c600ff267b82 */ /* 0x000e700000000a00 */
[----:B------:R-:W1:Y:S08]  /*51b0*/  LDC.64 R36, c[0x0][0xb28] ;  /* 0x0002ca00ff247b82 */ /* 0x000e700000000a00 */
[----:B------:R-:W1:Y:S01]  /*51c0*/  LDC.64 R82, c[0x0][0x8b0] ;  /* 0x00022c00ff527b82 */ /* 0x000e620000000a00 */
[----:B---3--:R-:W-:-:S07]  /*51d0*/  IMAD.IADD R46, R0, 0x1, R46 ;  /* 0x00000001002e7824 */ /* 0x008fce00078e022e */
[----:B------:R-:W3:Y:S08]  /*51e0*/  LDC.64 R80, c[0x0][0x8a8] ;  /* 0x00022a00ff507b82 */ /* 0x000ef00000000a00 */
[----:B--2-4-:R-:W1:Y:S02]  /*51f0*/  LDC R90, c[0x0][0x374] ;  /* 0x0000dd00ff5a7b82 */ /* 0x014e640000000800 */
.L_x_135:
[----:B------:R-:W-:Y:S02]  /*5200*/  LEA R0, R105, UR48, 0x3 ;  /* 0x0000003069007c11 */ /* 0x000fe4000f8e18ff */
[----:B------:R-:W-:Y:S02]  /*5210*/  SHF.L.U32 R2, R95, 0x1f, RZ ;  /* 0x0000001f5f027819 */ /* 0x000fe400000006ff */
[----:B-1----:R-:W-:Y:S02]  /*5220*/  LEA R16, R105, UR48, 0x4 ;  /* 0x0000003069107c11 */ /* 0x002fe4000f8e20ff */
[----:B------:R-:W2:Y:S02]  /*5230*/  SYNCS.PHASECHK.TRANS64.TRYWAIT P0, [R0+URZ+0xb0], R2 ;  /* 0x0000b002000075a7 */ /* 0x000ea400080011ff */
[----:B--23--:R-:W-:Y:S05]  /*5240*/  @!P0 BRA `(.L_x_92) ;  /* 0x0000004800a48947 */ /* 0x00cfea0003800000 */
.L_x_187:
[----:B------:R-:W4:Y:S01]  /*5250*/  LDC.64 R10, c[0x0][0xb10] ;  /* 0x0002c400ff0a7b82 */ /* 0x000f220000000a00 */
[----:B------:R-:W3:Y:S01]  /*5260*/  LDS.128 R16, [R16+0x140] ;  /* 0x0001400010107984 */ /* 0x000ee20000000c00 */
[----:B-1----:R-:W-:Y:S01]  /*5270*/  ISETP.NE.AND P1, PT, R41, 0x1, PT ;  /* 0x000000012900780c */ /* 0x002fe20003f25270 */
[----:B--2---:R-:W-:Y:S01]  /*5280*/  VIADD R0, R0, 0xc0 ;  /* 0x000000c000007836 */ /* 0x004fe20000000000 */
[----:B------:R-:W-:Y:S04]  /*5290*/  ISETP.GE.AND P0, PT, R40, 0x1, PT ;  /* 0x000000012800780c */ /* 0x000fe80003f06270 */
[----:B------:R-:W1:Y:S01]  /*52a0*/  LDC.64 R8, c[0x0][0xb18] ;  /* 0x0002c600ff087b82 */ /* 0x000e620000000a00 */
[----:B------:R-:W-:Y:S01]  /*52b0*/  PRMT R0, RZ, 0x654, R0 ;  /* 0x00000654ff007816 */ /* 0x000fe20000000000 */
[----:B------:R-:W-:Y:S01]  /*52c0*/  @!PT LDS RZ, [RZ] ;  /* 0x00000000fffff984 */ /* 0x000fe20000000800 */
[----:B------:R-:W-:Y:S01]  /*52d0*/  @!PT LDS RZ, [RZ] ;  /* 0x00000000fffff984 */ /* 0x000fe20000000800 */
[----:B------:R-:W-:Y:S01]  /*52e0*/  @!PT LDS RZ, [RZ] ;  /* 0x00000000fffff984 */ /* 0x000fe20000000800 */
[----:B------:R-:W-:Y:S01]  /*52f0*/  @!PT LDS RZ, [RZ] ;  /* 0x00000000fffff984 */ /* 0x000fe20000000800 */
[----:B------:R2:W-:Y:S06]  /*5300*/  MEMBAR.ALL.CTA ;  /* 0x0000000000007992 */ /* 0x0005ec0000008000 */
[----:B--2---:R-:W2:Y:S01]  /*5310*/  FENCE.VIEW.ASYNC.S ;  /* 0x00000000000073c6 */ /* 0x004ea20000000000 */
[----:B------:R-:W1:Y:S08]  /*5320*/  @!P1 LDC R12, c[0x0][0xb20] ;  /* 0x0002c800ff0c9b82 */ /* 0x000e700000000800 */
[----:B------:R-:W1:Y:S01]  /*5330*/  @!P1 LDC R7, c[0x0][0xb0c] ;  /* 0x0002c300ff079b82 */ /* 0x000e620000000800 */
[----:B--2---:R2:W-:Y:S01]  /*5340*/  SYNCS.ARRIVE.TRANS64.RED.A1T0 RZ, [R0+URZ], RZ ;  /* 0x000000ff00ff79a7 */ /* 0x0045e200081004ff */
[----:B---3--:R-:W-:Y:S04]  /*5350*/  LOP3.LUT P4, RZ, R18, 0x1, RZ, 0xc0, !PT ;  /* 0x0000000112ff7812 */ /* 0x008fe8000788c0ff */
[----:B------:R-:W-:Y:S09]  /*5360*/  P2R R103, PR, RZ, 0x10 ;  /* 0x00000010ff677803 */ /* 0x000ff20000000000 */
[----:B------:R-:W-:Y:S02]  /*5370*/  @P4 MOV R44, R16 ;  /* 0x00000010002c4202 */ /* 0x000fe40000000f00 */
[----:B------:R-:W-:Y:S01]  /*5380*/  @P4 LOP3.LUT R43, R17, 0xffff, RZ, 0xc0, !PT ;  /* 0x0000ffff112b4812 */ /* 0x000fe200078ec0ff */
[----:B--2-4-:R-:W-:Y:S06]  /*5390*/  @!P0 BRA `(.L_x_93) ;  /* 0x0000000000a48947 */ /* 0x014fec0003800000 */
[----:B------:R-:W-:Y:S01]  /*53a0*/  IMAD.HI.U32 R0, R90, R39, RZ ;  /* 0x000000275a007227 */ /* 0x000fe200078e00ff */
[----:B------:R-:W-:Y:S02]  /*53b0*/  ISETP.NE.AND P0, PT, R38, 0x1, PT ;  /* 0x000000012600780c */ /* 0x000fe40003f05270 */
[----:B------:R-:W-:Y:S01]  /*53c0*/  ISETP.NE.AND P2, PT, R40, 0x1, PT ;  /* 0x000000012800780c */ /* 0x000fe20003f45270 */
[----:B------:R-:W-:Y:S01]  /*53d0*/  IMAD.HI.U32 R4, R91, R84, RZ ;  /* 0x000000545b047227 */ /* 0x000fe200078e00ff */
[----:B------:R-:W-:Y:S02]  /*53e0*/  SHF.R.U32.HI R0, RZ, R89, R0 ;  /* 0x00000059ff007219 */ /* 0x000fe40000011600 */
[----:B------:R-:W-:Y:S01]  /*53f0*/  ISETP.NE.AND P3, PT, R42, 0x1, PT ;  /* 0x000000012a00780c */ /* 0x000fe20003f65270 */
[----:B------:R-:W-:Y:S01]  /*5400*/  IMAD.HI.U32 R6, R43, R39, RZ ;  /* 0x000000272b067227 */ /* 0x000fe200078e00ff */
[-C--:B------:R-:W-:Y:S02]  /*5410*/  SHF.R.U32.HI R4, RZ, R85.reuse, R4 ;  /* 0x00000055ff047219 */ /* 0x080fe40000011604 */
[----:B------:R-:W-:Y:S01]  /*5420*/  SEL R0, R90, R0, !P0 ;  /* 0x000000005a007207 */ /* 0x000fe20004000000 */
[----:B------:R-:W-:Y:S01]  /*5430*/  IMAD.HI.U32 R5, R44, R84, RZ ;  /* 0x000000542c057227 */ /* 0x000fe200078e00ff */
[----:B------:R-:W-:Y:S03]  /*5440*/  SEL R4, R91, R4, !P3 ;  /* 0x000000045b047207 */ /* 0x000fe60005800000 */
[-C--:B------:R-:W-:Y:S01]  /*5450*/  IMAD.HI.U32 R3, R0, R36.reuse, RZ ;  /* 0x0000002400037227 */ /* 0x080fe200078e00ff */
[----:B------:R-:W-:Y:S03]  /*5460*/  SHF.R.U32.HI R5, RZ, R85, R5 ;  /* 0x00000055ff057219 */ /* 0x000fe60000011605 */
[----:B------:R-:W-:Y:S01]  /*5470*/  IMAD.HI.U32 R2, R4, R36, RZ ;  /* 0x0000002404027227 */ /* 0x000fe200078e00ff */
[----:B------:R-:W-:Y:S02]  /*5480*/  @P2 SHF.R.U32.HI R0, RZ, R37, R3 ;  /* 0x00000025ff002219 */ /* 0x000fe40000011603 */
[----:B------:R-:W-:Y:S02]  /*5490*/  SHF.R.U32.HI R3, RZ, R89, R6 ;  /* 0x00000059ff037219 */ /* 0x000fe40000011606 */
[----:B------:R-:W-:Y:S01]  /*54a0*/  @P2 SHF.R.U32.HI R4, RZ, R37, R2 ;  /* 0x00000025ff042219 */ /* 0x000fe20000011602 */
[----:B------:R-:W-:Y:S01]  /*54b0*/  IMAD R0, R40, R0, RZ ;  /* 0x0000000028007224 */ /* 0x000fe200078e02ff */
[----:B------:R-:W-:Y:S02]  /*54c0*/  SEL R3, R43, R3, !P0 ;  /* 0x000000032b037207 */ /* 0x000fe40004000000 */
[----:B------:R-:W-:Y:S01]  /*54d0*/  SEL R2, R44, R5, !P3 ;  /* 0x000000052c027207 */ /* 0x000fe20005800000 */
[----:B------:R-:W-:Y:S01]  /*54e0*/  IMAD R5, R40, R4, RZ ;  /* 0x0000000428057224 */ /* 0x000fe200078e02ff */
[C---:B------:R-:W-:Y:S01]  /*54f0*/  ISETP.GE.AND P0, PT, R3.reuse, R0, PT ;  /* 0x000000000300720c */ /* 0x040fe20003f06270 */
[C---:B------:R-:W-:Y:S03]  /*5500*/  IMAD.HI.U32 R0, R3.reuse, R36, RZ ;  /* 0x0000002403007227 */ /* 0x040fe600078e00ff */
[C---:B------:R-:W-:Y:S02]  /*5510*/  ISETP.GE.OR P0, PT, R2.reuse, R5, P0 ;  /* 0x000000050200720c */ /* 0x040fe40000706670 */
[----:B------:R-:W-:Y:S04]  /*5520*/  SHF.R.U32.HI R0, RZ, R37, R0 ;  /* 0x00000025ff007219 */ /* 0x000fe80000011600 */
[C---:B------:R-:W-:Y:S05]  /*5530*/  SEL R6, R3.reuse, R0, !P2 ;  /* 0x0000000003067207 */ /* 0x040fea0005000000 */
        /* <DEDUP_REMOVED lines=14> */
[----:B------:R-:W-:Y:S07]  /*5620*/  IMAD R43, R3, R38, R43 ;  /* 0x00000026032b7224 */ /* 0x000fee00078e022b */
.L_x_93:
[----:B-1----:R-:W-:Y:S01]  /*5630*/  @!P1 ISETP.NE.AND P0, PT, R8, 0x1, PT ;  /* 0x000000010800980c */ /* 0x002fe20003f05270 */
[----:B------:R-:W-:Y:S01]  /*5640*/  @!P1 IMAD.HI.U32 R2, R43, R9, RZ ;  /* 0x000000092b029227 */ /* 0x000fe200078e00ff */
[----:B------:R-:W-:Y:S01]  /*5650*/  R2UR UR42, R21 ;  /* 0x00000000152a72ca */ /* 0x000fe200000e0000 */
[----:B------:R-:W-:Y:S01]  /*5660*/  BSSY.RECONVERGENT B6, `(.L_x_94) ;  /* 0x0000031000067945 */ /* 0x000fe20003800200 */
[----:B------:R-:W-:Y:S01]  /*5670*/  R2UR UR41, R20 ;  /* 0x00000000142972ca */ /* 0x000fe200000e0000 */
[C---:B------:R-:W-:Y:S01]  /*5680*/  @!P1 IMAD.HI.U32 R0, R44.reuse, R10, RZ ;  /* 0x0000000a2c009227 */ /* 0x040fe200078e00ff */
[----:B------:R-:W-:Y:S02]  /*5690*/  @!P1 SHF.R.U32.HI R2, RZ, R12, R2 ;  /* 0x0000000cff029219 */ /* 0x000fe40000011602 */
[----:B------:R-:W-:Y:S01]  /*56a0*/  @!P1 ISETP.NE.AND P2, PT, R7, 0x1, PT ;  /* 0x000000010700980c */ /* 0x000fe20003f45270 */
[----:B------:R-:W-:Y:S01]  /*56b0*/  VIADD R105, R105, 0x1 ;  /* 0x0000000169697836 */ /* 0x000fe20000000000 */
[----:B------:R-:W-:Y:S02]  /*56c0*/  @!P1 SEL R2, R43, R2, !P0 ;  /* 0x000000022b029207 */ /* 0x000fe40004000000 */
[----:B------:R-:W-:Y:S02]  /*56d0*/  @!P1 SHF.R.U32.HI R0, RZ, R11, R0 ;  /* 0x0000000bff009219 */ /* 0x000fe40000011600 */
[----:B------:R-:W-:Y:S01]  /*56e0*/  LOP3.LUT P0, RZ, R93, 0x1b0, RZ, 0xc0, !PT ;  /* 0x000001b05dff7812 */ /* 0x000fe2000780c0ff */
[----:B------:R-:W-:Y:S01]  /*56f0*/  USHF.L.U32 UR42, UR42, 0x7, URZ ;  /* 0x000000072a2a7899 */ /* 0x000fe200080006ff */
[----:B------:R-:W-:Y:S01]  /*5700*/  @!P1 SEL R3, R44, R0, !P2 ;  /* 0x000000002c039207 */ /* 0x000fe20005000000 */
[----:B------:R-:W-:Y:S01]  /*5710*/  USHF.L.U32 UR41, UR41, 0x7, URZ ;  /* 0x0000000729297899 */ /* 0x000fe200080006ff */
[----:B------:R-:W-:Y:S03]  /*5720*/  @P4 SHF.R.U32.HI R94, RZ, 0x10, R17 ;  /* 0x00000010ff5e4819 */ /* 0x000fe60000011611 */
[----:B------:R-:W-:Y:S02]  /*5730*/  @!P1 IMAD.IADD R0, R2, 0x1, -R3 ;  /* 0x0000000102009824 */ /* 0x000fe400078e0a03 */
[----:B------:R-:W-:Y:S02]  /*5740*/  @!P1 IMAD.IADD R2, R3, 0x1, -R2 ;  /* 0x0000000103029824 */ /* 0x000fe400078e0a02 */
[----:B------:R-:W-:Y:S02]  /*5750*/  @!P1 IMAD R44, R0, R7, R44 ;  /* 0x00000007002c9224 */ /* 0x000fe400078e022c */
[----:B------:R-:W-:Y:S01]  /*5760*/  @!P1 IMAD R43, R2, R8, R43 ;  /* 0x00000008022b9224 */ /* 0x000fe200078e022b */
[----:B------:R-:W-:Y:S06]  /*5770*/  @!P0 BRA `(.L_x_95) ;  /* 0x00000000007c8947 */ /* 0x000fec0003800000 */
[----:B------:R-:W1:Y:S01]  /*5780*/  LDCU.64 UR8, c[0x4][0x80] ;  /* 0x01001000ff0877ac */ /* 0x000e620008000a00 */
[----:B------:R-:W-:Y:S01]  /*5790*/  MOV R2, 0x0 ;  /* 0x0000000000027802 */ /* 0x000fe20000000f00 */
[----:B------:R-:W-:Y:S02]  /*57a0*/  HFMA2 R12, -RZ, RZ, 0, 5.9604644775390625e-08 ;  /* 0x00000001ff0c7431 */ /* 0x000fe400000001ff */
[----:B------:R-:W-:Y:S01]  /*57b0*/  IMAD.MOV.U32 R8, RZ, RZ, 0x70 ;  /* 0x00000070ff087424 */ /* 0x000fe200078e00ff */
[----:B------:R2:W3:Y:S01]  /*57c0*/  LDC.64 R14, c[0x4][R2] ;  /* 0x01000000020e7b82 */ /* 0x0004e20000000a00 */
[----:B------:R-:W4:Y:S01]  /*57d0*/  LDCU.64 UR6, c[0x4][0x88] ;  /* 0x01001100ff0677ac */ /* 0x000f220008000a00 */
[----:B------:R-:W-:Y:S01]  /*57e0*/  IMAD.MOV.U32 R13, RZ, RZ, RZ ;  /* 0x000000ffff0d7224 */ /* 0x000fe200078e00ff */
[----:B------:R-:W2:Y:S01]  /*57f0*/  LDCU.64 UR4, c[0x4][0x8] ;  /* 0x01000100ff0477ac */ /* 0x000ea20008000a00 */
[----:B-1----:R-:W-:Y:S01]  /*5800*/  MOV R5, UR9 ;  /* 0x0000000900057c02 */ /* 0x002fe20008000f00 */
[----:B------:R-:W-:Y:S01]  /*5810*/  IMAD.U32 R4, RZ, RZ, UR8 ;  /* 0x00000008ff047e24 */ /* 0x000fe2000f8e00ff */
[----:B----4-:R-:W-:Y:S01]  /*5820*/  MOV R7, UR7 ;  /* 0x0000000700077c02 */ /* 0x010fe20008000f00 */
[----:B------:R-:W-:Y:S01]  /*5830*/  IMAD.U32 R6, RZ, RZ, UR6 ;  /* 0x00000006ff067e24 */ /* 0x000fe2000f8e00ff */
[----:B--2---:R-:W-:Y:S01]  /*5840*/  MOV R11, UR5 ;  /* 0x00000005000b7c02 */ /* 0x004fe20008000f00 */
[----:B------:R-:W-:Y:S02]  /*5850*/  IMAD.U32 R10, RZ, RZ, UR4 ;  /* 0x00000004ff0a7e24 */ /* 0x000fe4000f8e00ff */
[----:B------:R-:W-:Y:S07]  /*5860*/  LEPC R20, `(.L_x_96) ;  /* 0x000000001014794e */ /* 0x000fee0000000000 */
[----:B---3-5:R-:W-:Y:S05]  /*5870*/  CALL.ABS.NOINC R14 ;  /* 0x000000000e007343 */ /* 0x028fea0003c00000 */
.L_x_96:
[----:B------:R-:W1:Y:S01]  /*5880*/  LDCU.64 UR8, c[0x4][0x80] ;  /* 0x01001000ff0877ac */ /* 0x000e620008000a00 */
[----:B------:R-:W2:Y:S01]  /*5890*/  LDC.64 R2, c[0x4][R2] ;  /* 0x0100000002027b82 */ /* 0x000ea20000000a00 */
[----:B------:R-:W-:Y:S02]  /*58a0*/  HFMA2 R12, -RZ, RZ, 0, 5.9604644775390625e-08 ;  /* 0x00000001ff0c7431 */ /* 0x000fe400000001ff */
[----:B------:R-:W-:Y:S02]  /*58b0*/  IMAD.MOV.U32 R8, RZ, RZ, 0x70 ;  /* 0x00000070ff087424 */ /* 0x000fe400078e00ff */
[----:B------:R-:W-:Y:S01]  /*58c0*/  IMAD.MOV.U32 R13, RZ, RZ, RZ ;  /* 0x000000ffff0d7224 */ /* 0x000fe200078e00ff */
[----:B------:R-:W3:Y:S01]  /*58d0*/  LDCU.64 UR6, c[0x4][0x88] ;  /* 0x01001100ff0677ac */ /* 0x000ee20008000a00 */
[----:B------:R-:W4:Y:S01]  /*58e0*/  LDCU.64 UR4, c[0x4][0x8] ;  /* 0x01000100ff0477ac */ /* 0x000f220008000a00 */
[----:B-1----:R-:W-:Y:S02]  /*58f0*/  MOV R4, UR8 ;  /* 0x0000000800047c02 */ /* 0x002fe40008000f00 */
[----:B------:R-:W-:Y:S02]  /*5900*/  MOV R5, UR9 ;  /* 0x0000000900057c02 */ /* 0x000fe40008000f00 */
[----:B---3--:R-:W-:Y:S01]  /*5910*/  MOV R7, UR7 ;  /* 0x0000000700077c02 */ /* 0x008fe20008000f00 */
[----:B------:R-:W-:Y:S01]  /*5920*/  IMAD.U32 R6, RZ, RZ, UR6 ;  /* 0x00000006ff067e24 */ /* 0x000fe2000f8e00ff */
[----:B----4-:R-:W-:Y:S01]  /*5930*/  MOV R11, UR5 ;  /* 0x00000005000b7c02 */ /* 0x010fe20008000f00 */
[----:B------:R-:W-:Y:S02]  /*5940*/  IMAD.U32 R10, RZ, RZ, UR4 ;  /* 0x00000004ff0a7e24 */ /* 0x000fe4000f8e00ff */
[----:B------:R-:W-:Y:S07]  /*5950*/  LEPC R20, `(.L_x_95) ;  /* 0x000000001014794e */ /* 0x000fee0000000000 */
[----:B--2---:R-:W-:Y:S05]  /*5960*/  CALL.ABS.NOINC R2 ;  /* 0x0000000002007343 */ /* 0x004fea0003c00000 */
.L_x_95:
[----:B------:R-:W-:Y:S05]  /*5970*/  BSYNC.RECONVERGENT B6 ;  /* 0x0000000000067941 */ /* 0x000fea0003800200 */
.L_x_94:
[----:B------:R-:W-:Y:S01]  /*5980*/  ISETP.NE.U32.AND P4, PT, R82, RZ, PT ;  /* 0x000000ff5200720c */ /* 0x000fe20003f85070 */
[----:B------:R-:W-:Y:S01]  /*5990*/  UISETP.NE.AND UP2, UPT, UR50, URZ, UPT ;  /* 0x000000ff3200728c */ /* 0x000fe2000bf45270 */
[----:B------:R-:W-:Y:S01]  /*59a0*/  ISETP.NE.U32.AND P2, PT, RZ, UR38, PT ;  /* 0x00000026ff007c0c */ /* 0x000fe2000bf45070 */
[----:B------:R-:W-:Y:S01]  /*59b0*/  UISETP.NE.U32.AND UP1, UPT, UR44, URZ, UPT ;  /* 0x000000ff2c00728c */ /* 0x000fe2000bf25070 */
[----:B------:R-:W-:Y:S01]  /*59c0*/  ISETP.NE.AND.EX P4, PT, R83, RZ, PT, P4 ;  /* 0x000000ff5300720c */ /* 0x000fe20003f85340 */
[----:B------:R-:W-:Y:S01]  /*59d0*/  UPLOP3.LUT UP0, UPT, UPT, UPT, UPT, 0x40, 0x4 ;  /* 0x000000000004789c */ /* 0x000fe20003f0e870 */
[----:B------:R-:W-:Y:S01]  /*59e0*/  ISETP.NE.AND.EX P2, PT, RZ, UR39, PT, P2 ;  /* 0x00000027ff007c0c */ /* 0x000fe2000bf45320 */
[----:B------:R-:W-:Y:S01]  /*59f0*/  UISETP.NE.AND.EX UP1, UPT, UR45, URZ, UPT, UP1 ;  /* 0x000000ff2d00728c */ /* 0x000fe2000bf25310 */
[----:B------:R-:W-:Y:S04]  /*5a00*/  PLOP3.LUT P1, PT, PT, PT, UP2, 0x80, 0x8 ;  /* 0x000000000008781c */ /* 0x000fe80003f2f028 */
[----:B------:R-:W-:Y:S06]  /*5a10*/  @UP2 UPLOP3.LUT UP0, UPT, UPT, UPT, UP1, 0x80, 0x8 ;  /* 0x000000000008289c */ /* 0x000fec0003f0f010 */
[----:B------:R-:W-:Y:S01]  /*5a20*/  PLOP3.LUT P0, PT, PT, PT, UP0, 0x80, 0x8 ;  /* 0x000000000008781c */ /* 0x000fe20003f0f008 */
[----:B------:R-:W-:Y:S01]  /*5a30*/  @!UPT UIADD3 URZ, UPT, UPT, URZ, URZ, URZ ;  /* 0x000000fffffff290 */ /* 0x000fe2000fffe0ff */
[----:B------:R-:W-:Y:S11]  /*5a40*/  BRA.U !UP1, `(.L_x_97) ;  /* 0x0000000109387547 */ /* 0x000ff6000b800000 */
[----:B------:R-:W-:Y:S01]  /*5a50*/  UISETP.NE.U32.AND UP0, UPT, UR38, URZ, UPT ;  /* 0x000000ff2600728c */ /* 0x000fe2000bf05070 */
[----:B------:R-:W-:Y:S02]  /*5a60*/  HFMA2 R0, -RZ, RZ, 0, 5.9604644775390625e-08 ;  /* 0x00000001ff007431 */ /* 0x000fe400000001ff */
[----:B------:R-:W-:Y:S01]  /*5a70*/  IMAD.MOV.U32 R88, RZ, RZ, 0x1 ;  /* 0x00000001ff587424 */ /* 0x000fe200078e00ff */
[----:B------:R-:W-:Y:S06]  /*5a80*/  UISETP.NE.AND.EX UP0, UPT, UR39, URZ, UPT, UP0 ;  /* 0x000000ff2700728c */ /* 0x000fec000bf05300 */
[----:B------:R-:W-:Y:S05]  /*5a90*/  PLOP3.LUT P3, PT, PT, PT, UP0, 0x80, 0x8 ;  /* 0x000000000008781c */ /* 0x000fea0003f6f008 */
[----:B------:R-:W1:Y:S01]  /*5aa0*/  @UP0 LDCU.64 UR6, c[0x0][0x888] ;  /* 0x00011100ff0607ac */ /* 0x000e620008000a00 */
[----:B------:R-:W-:Y:S07]  /*5ab0*/  @UP0 UIMAD UR4, UR36, UR44, URZ ;  /* 0x0000002c240402a4 */ /* 0x000fee000f8e02ff */
[----:B------:R-:W-:Y:S01]  /*5ac0*/  @!P3 PRMT R88, R0, 0x7610, R88 ;  /* 0x000076100058b816 */ /* 0x000fe20000000058 */
[----:B-1----:R-:W-:Y:S03]  /*5ad0*/  @UP0 UIMAD.WIDE UR6, UR4, 0x4, UR6 ;  /* 0x00000004040608a5 */ /* 0x002fe6000f8e0206 */
[----:B------:R-:W1:Y:S03]  /*5ae0*/  @!UP0 LDCU UR4, c[0x0][0x880] ;  /* 0x00011000ff0487ac */ /* 0x000e660008000800 */
[----:B------:R-:W-:Y:S01]  /*5af0*/  IMAD.U32 R2, RZ, RZ, UR6 ;  /* 0x00000006ff027e24 */ /* 0x000fe2000f8e00ff */
[----:B------:R-:W-:Y:S05]  /*5b00*/  MOV R3, UR7 ;  /* 0x0000000700037c02 */ /* 0x000fea0008000f00 */
[----:B-----5:R2:W5:Y:S02]  /*5b10*/  @P3 LDG.E R49, desc[UR46][R2.64] ;  /* 0x0000002e02313981 */ /* 0x020564000c1e1900 */
[----:B-12---:R-:W-:Y:S02]  /*5b20*/  @!P3 IMAD.U32 R49, RZ, RZ, UR4 ;  /* 0x00000004ff31be24 */ /* 0x006fe4000f8e00ff */
.L_x_97:
[----:B------:R-:W-:Y:S05]  /*5b30*/  @!P4 BRA `(.L_x_98) ;  /* 0x000000000020c947 */ /* 0x000fea0003800000 */
[----:B------:R-:W-:Y:S04]  /*5b40*/  ISETP.NE.U32.AND P3, PT, R80, RZ, PT ;  /* 0x000000ff5000720c */ /* 0x000fe80003f65070 */
[----:B------:R-:W-:Y:S11]  /*5b50*/  ISETP.NE.AND.EX P3, PT, R81, RZ, PT, P3 ;  /* 0x000000ff5100720c */ /* 0x000ff60003f65330 */
[----:B------:R-:W-:Y:S02]  /*5b60*/  @!UPT UIADD3 URZ, UPT, UPT, URZ, URZ, URZ ;  /* 0x000000fffffff290 */ /* 0x000fe4000fffe0ff */
[----:B------:R-:W1:Y:S01]  /*5b70*/  @P3 LDC.64 R2, c[0x0][0x8a8] ;  /* 0x00022a00ff023b82 */ /* 0x000e620000000a00 */
[----:B------:R-:W-:Y:S04]  /*5b80*/  @P3 IMAD R0, R82, UR36, RZ ;  /* 0x0000002452003c24 */ /* 0x000fe8000f8e02ff */
[----:B-1----:R-:W-:Y:S05]  /*5b90*/  @P3 IMAD.WIDE R2, R0, 0x4, R2 ;  /* 0x0000000400023825 */ /* 0x002fea00078e0202 */
[----:B-----5:R1:W5:Y:S02]  /*5ba0*/  @P3 LDG.E R47, desc[UR46][R2.64] ;  /* 0x0000002e022f3981 */ /* 0x020364000c1e1900 */
[----:B-1----:R-:W2:Y:S02]  /*5bb0*/  @!P3 LDC R47, c[0x0][0x8a0] ;  /* 0x00022800ff2fbb82 */ /* 0x002ea40000000800 */
.L_x_98:
[----:B-----5:R-:W-:Y:S01]  /*5bc0*/  FSETP.NEU.AND P3, PT, R49, RZ, PT ;  /* 0x000000ff3100720b */ /* 0x020fe20003f6d000 */
[----:B------:R-:W-:Y:S01]  /*5bd0*/  BSSY B1, `(.L_x_99) ;  /* 0x0000039000017945 */ /* 0x000fe20003800000 */
[----:B------:R-:W-:Y:S01]  /*5be0*/  SEL R3, RZ, 0xffffffff, P2 ;  /* 0xffffffffff037807 */ /* 0x000fe20001000000 */
[----:B------:R-:W-:Y:S01]  /*5bf0*/  IMAD.MOV.U32 R66, RZ, RZ, 0x1 ;  /* 0x00000001ff427424 */ /* 0x000fe200078e00ff */
[----:B------:R-:W-:Y:S01]  /*5c00*/  @P1 LOP3.LUT P2, RZ, R88, 0xff, RZ, 0xc0, !PT ;  /* 0x000000ff58ff1812 */ /* 0x000fe2000784c0ff */
[----:B------:R-:W-:Y:S01]  /*5c10*/  IMAD R48, R45, 0x80, R46 ;  /* 0x000000802d307824 */ /* 0x000fe200078e022e */
[----:B------:R-:W-:Y:S01]  /*5c20*/  @P1 SEL R0, RZ, 0xffffffff, P3 ;  /* 0xffffffffff001807 */ /* 0x000fe20001800000 */
[----:B------:R-:W-:Y:S01]  /*5c30*/  IMAD R106, R101, -0x10, R99 ;  /* 0xfffffff0656a7824 */ /* 0x000fe200078e0263 */
[----:B------:R-:W-:Y:S01]  /*5c40*/  LOP3.LUT R97, R97, 0x1, RZ, 0x3c, !PT ;  /* 0x0000000161617812 */ /* 0x000fe200078e3cff */
[----:B------:R-:W-:Y:S01]  /*5c50*/  IMAD.MOV.U32 R65, RZ, RZ, RZ ;  /* 0x000000ffff417224 */ /* 0x000fe200078e00ff */
[----:B------:R-:W-:Y:S02]  /*5c60*/  @P0 SEL R0, R3, R0, !P2 ;  /* 0x0000000003000207 */ /* 0x000fe40005000000 */
[----:B------:R-:W-:Y:S02]  /*5c70*/  CS2R R78, SRZ ;  /* 0x00000000004e7805 */ /* 0x000fe4000001ff00 */
[----:B------:R-:W-:Y:S02]  /*5c80*/  LEA R64, R45, UR48, 0x3 ;  /* 0x000000302d407c11 */ /* 0x000fe4000f8e18ff */
[----:B------:R-:W-:Y:S02]  /*5c90*/  CS2R R76, SRZ ;  /* 0x00000000004c7805 */ /* 0x000fe4000001ff00 */
[----:B------:R-:W-:Y:S02]  /*5ca0*/  @P1 LOP3.LUT R0, R0, 0x1, RZ, 0xc0, !PT ;  /* 0x0000000100001812 */ /* 0x000fe400078ec0ff */
[----:B------:R-:W-:Y:S02]  /*5cb0*/  CS2R R70, SRZ ;  /* 0x0000000000467805 */ /* 0x000fe4000001ff00 */
[----:B------:R-:W-:Y:S02]  /*5cc0*/  PLOP3.LUT P2, PT, PT, PT, UP1, 0x80, 0x8 ;  /* 0x000000000008781c */ /* 0x000fe40003f4f018 */
[----:B------:R-:W-:Y:S02]  /*5cd0*/  CS2R R68, SRZ ;  /* 0x0000000000447805 */ /* 0x000fe4000001ff00 */
[----:B------:R-:W-:Y:S02]  /*5ce0*/  ISETP.NE.U32.OR P5, PT, R0, 0x1, !P1 ;  /* 0x000000010000780c */ /* 0x000fe40004fa5470 */
[----:B------:R-:W-:Y:S02]  /*5cf0*/  CS2R R62, SRZ ;  /* 0x00000000003e7805 */ /* 0x000fe4000001ff00 */
[----:B------:R-:W-:Y:S02]  /*5d00*/  LOP3.LUT P4, R104, R88, 0xff, RZ, 0xc0, !PT ;  /* 0x000000ff58687812 */ /* 0x000fe4000788c0ff */
[----:B------:R-:W-:Y:S02]  /*5d10*/  CS2R R60, SRZ ;  /* 0x00000000003c7805 */ /* 0x000fe4000001ff00 */
[----:B------:R-:W-:Y:S02]  /*5d20*/  SEL R2, RZ, 0xffffffff, P3 ;  /* 0xffffffffff027807 */ /* 0x000fe40001800000 */
[----:B------:R-:W-:Y:S02]  /*5d30*/  CS2R R58, SRZ ;  /* 0x00000000003a7805 */ /* 0x000fe4000001ff00 */
[----:B------:R-:W-:Y:S02]  /*5d40*/  P2R R107, PR, RZ, 0x20 ;  /* 0x00000020ff6b7803 */ /* 0x000fe40000000000 */
[----:B------:R-:W-:Y:S02]  /*5d50*/  CS2R R56, SRZ ;  /* 0x0000000000387805 */ /* 0x000fe4000001ff00 */
[----:B------:R-:W-:Y:S02]  /*5d60*/  @P2 SEL R2, R3, R2, !P4 ;  /* 0x0000000203022207 */ /* 0x000fe40006000000 */
[----:B------:R-:W-:Y:S02]  /*5d70*/  @P5 SHF.L.U32 R0, R97, 0x1f, RZ ;  /* 0x0000001f61005819 */ /* 0x000fe400000006ff */
[----:B------:R-:W-:Y:S02]  /*5d80*/  LOP3.LUT R2, R2, 0x1, RZ, 0xc0, !PT ;  /* 0x0000000102027812 */ /* 0x000fe400078ec0ff */
[----:B------:R1:W3:Y:S02]  /*5d90*/  @P5 SYNCS.PHASECHK.TRANS64.TRYWAIT P1, [UR48+0x60], R0 ;  /* 0x00006000ff0055a7 */ /* 0x0002e40008021130 */
[----:B------:R-:W-:Y:S04]  /*5da0*/  ISETP.NE.U32.AND P2, PT, R2, 0x1, PT ;  /* 0x000000010200780c */ /* 0x000fe80003f45070 */
[----:B------:R-:W-:Y:S02]  /*5db0*/  P2R R67, PR, RZ, 0x4 ;  /* 0x00000004ff437803 */ /* 0x000fe40000000000 */
[----:B-1----:R-:W-:Y:S04]  /*5dc0*/  SHF.L.U32 R0, R96, 0x1f, RZ ;  /* 0x0000001f60007819 */ /* 0x002fe800000006ff */
[----:B------:R1:W4:Y:S01]  /*5dd0*/  SYNCS.PHASECHK.TRANS64.TRYWAIT P0, [R64+URZ+0xd0], R0 ;  /* 0x0000d000400075a7 */ /* 0x00032200080011ff */
[----:B---3--:R-:W-:Y:S01]  /*5de0*/  @P5 SEL R66, RZ, 0x1, !P1 ;  /* 0x00000001ff425807 */ /* 0x008fe20004800000 */
[----:B-1----:R-:W-:Y:S06]  /*5df0*/  @!P5 BRA `(.L_x_100) ;  /* 0x000000000058d947 */ /* 0x002fec0003800000 */
[----:B------:R-:W-:Y:S01]  /*5e00*/  IMAD.MOV.U32 R79, RZ, RZ, RZ ;  /* 0x000000ffff4f7224 */ /* 0x000fe200078e00ff */
[----:B------:R-:W-:Y:S01]  /*5e10*/  ISETP.NE.AND P1, PT, R66, RZ, PT ;  /* 0x000000ff4200720c */ /* 0x000fe20003f25270 */
[----:B------:R-:W-:Y:S01]  /*5e20*/  BSSY B0, `(.L_x_101) ;  /* 0x000000c000007945 */ /* 0x000fe20003800000 */
[----:B------:R-:W-:Y:S02]  /*5e30*/  CS2R R58, SRZ ;  /* 0x00000000003a7805 */ /* 0x000fe4000001ff00 */
[----:B------:R-:W-:Y:S02]  /*5e40*/  CS2R R56, SRZ ;  /* 0x0000000000387805 */ /* 0x000fe4000001ff00 */
[----:B------:R-:W-:Y:S02]  /*5e50*/  CS2R R62, SRZ ;  /* 0x00000000003e7805 */ /* 0x000fe4000001ff00 */
[----:B------:R-:W-:Y:S02]  /*5e60*/  CS2R R60, SRZ ;  /* 0x00000000003c7805 */ /* 0x000fe4000001ff00 */
[----:B------:R-:W-:Y:S02]  /*5e70*/  CS2R R70, SRZ ;  /* 0x0000000000467805 */ /* 0x000fe4000001ff00 */
[----:B------:R-:W-:Y:S02]  /*5e80*/  CS2R R68, SRZ ;  /* 0x0000000000447805 */ /* 0x000fe4000001ff00 */
[----:B------:R-:W-:Y:S01]  /*5e90*/  CS2R R76, SRZ ;  /* 0x00000000004c7805 */ /* 0x000fe2000001ff00 */
[----:B------:R-:W-:Y:S06]  /*5ea0*/  @P1 BRA `(.L_x_102) ;  /* 0x00000000000c1947 */ /* 0x000fec0003800000 */
[----:B------:R-:W-:Y:S04]  /*5eb0*/  SHF.L.U32 R3, R97, 0x1f, RZ ;  /* 0x0000001f61037819 */ /* 0x000fe800000006ff */
[----:B------:R-:W1:Y:S02]  /*5ec0*/  SYNCS.PHASECHK.TRANS64.TRYWAIT P1, [UR48+0x60], R3 ;  /* 0x00006003ff0075a7 */ /* 0x000e640008021130 */
[----:B-1----:R-:W-:Y:S05]  /*5ed0*/  @!P1 BRA `(.L_x_103) ;  /* 0x0000003c00949947 */ /* 0x002fea0003800000 */
.L_x_102:
[----:B------:R-:W-:Y:S05]  /*5ee0*/  BSYNC B0 ;  /* 0x0000000000007941 */ /* 0x000fea0003800000 */
.L_x_101:
[----:B------:R-:W-:Y:S01]  /*5ef0*/  ISETP.NE.AND P1, PT, R67, RZ, PT ;  /* 0x000000ff4300720c */ /* 0x000fe20003f25270 */
[----:B------:R-:W-:Y:S11]  /*5f00*/  HFMA2 R65, -RZ, RZ, 0, 5.9604644775390625e-08 ;  /* 0x00000001ff417431 */ /* 0x000ff600000001ff */
[----:B------:R-:W-:Y:S01]  /*5f10*/  @!UPT UIADD3 URZ, UPT, UPT, URZ, URZ, URZ ;  /* 0x000000fffffff290 */ /* 0x000fe2000fffe0ff */
[----:B------:R3:W1:Y:S04]  /*5f20*/  @P1 LDS.128 R56, [R100] ;  /* 0x0000000064381984 */ /* 0x0006680000000c00 */
[----:B------:R3:W1:Y:S04]  /*5f30*/  @P1 LDS.128 R60, [R99+0x10] ;  /* 0x00001000633c1984 */ /* 0x0006680000000c00 */
[----:B------:R3:W1:Y:S04]  /*5f40*/  @P1 LDS.128 R68, [R98+0x20] ;  /* 0x0000200062441984 */ /* 0x0006680000000c00 */
[----:B------:R3:W1:Y:S02]  /*5f50*/  @P1 LDS.128 R76, [R106+0x30] ;  /* 0x000030006a4c1984 */ /* 0x0006640000000c00 */
.L_x_100:
[----:B------:R-:W-:Y:S05]  /*5f60*/  BSYNC B1 ;  /* 0x0000000000017941 */ /* 0x000fea0003800000 */
.L_x_99:
[----:B-1----:R-:W-:Y:S04]  /*5f70*/  SHF.R.U32.HI R2, RZ, 0x15, R48 ;  /* 0x00000015ff027819 */ /* 0x002fe80000011630 */
[----:B------:R-:W-:Y:S01]  /*5f80*/  LOP3.LUT P1, RZ, R2, 0x3, R92, 0x48, !PT ;  /* 0x0000000302ff7812 */ /* 0x000fe2000782485c */
[----:B------:R-:W-:Y:S01]  /*5f90*/  @!UPT UIADD3 URZ, UPT, UPT, URZ, URZ, URZ ;  /* 0x000000fffffff290 */ /* 0x000fe2000fffe0ff */
[----:B----4-:R-:W-:Y:S11]  /*5fa0*/  @P0 BRA `(.L_x_104) ;  /* 0x0000000000080947 */ /* 0x010ff60003800000 */
[----:B------:R-:W1:Y:S02]  /*5fb0*/  SYNCS.PHASECHK.TRANS64.TRYWAIT P0, [R64+URZ+0xd0], R0 ;  /* 0x0000d000400075a7 */ /* 0x000e6400080011ff */
[----:B-1----:R-:W-:Y:S05]  /*5fc0*/  @!P0 BRA `(.L_x_105) ;  /* 0x0000003c00708947 */ /* 0x002fea0003800000 */
.L_x_104:
[----:B------:R-:W-:Y:S05]  /*5fd0*/  @!P1 BRA `(.L_x_106) ;  /* 0x0000000000409947 */ /* 0x000fea0003800000 */
[----:B------:R-:W4:Y:S01]  /*5fe0*/  LDCU.64 UR8, c[0x4][0x70] ;  /* 0x01000e00ff0877ac */ /* 0x000f220008000a00 */
[----:B------:R-:W-:Y:S01]  /*5ff0*/  MOV R3, 0x0 ;  /* 0x0000000000037802 */ /* 0x000fe20000000f00 */
[----:B------:R-:W-:Y:S02]  /*6000*/  HFMA2 R12, -RZ, RZ, 0, 5.9604644775390625e-08 ;  /* 0x00000001ff0c7431 */ /* 0x000fe400000001ff */
[----:B------:R-:W-:Y:S02]  /*6010*/  IMAD.MOV.U32 R8, RZ, RZ, 0x192 ;  /* 0x00000192ff087424 */ /* 0x000fe400078e00ff */
[----:B------:R-:W-:Y:S01]  /*6020*/  IMAD.MOV.U32 R13, RZ, RZ, RZ ;  /* 0x000000ffff0d7224 */ /* 0x000fe200078e00ff */
[----:B------:R-:W5:Y:S01]  /*6030*/  LDCU.64 UR6, c[0x4][0x78] ;  /* 0x01000f00ff0677ac */ /* 0x000f620008000a00 */
[----:B------:R-:W1:Y:S01]  /*6040*/  LDC.64 R2, c[0x4][R3] ;  /* 0x0100000003027b82 */ /* 0x000e620000000a00 */
[----:B------:R-:W2:Y:S01]  /*6050*/  LDCU.64 UR4, c[0x4][0x10] ;  /* 0x01000200ff0477ac */ /* 0x000ea20008000a00 */
[----:B----4-:R-:W-:Y:S01]  /*6060*/  MOV R5, UR9 ;  /* 0x0000000900057c02 */ /* 0x010fe20008000f00 */
[----:B------:R-:W-:Y:S01]  /*6070*/  IMAD.U32 R4, RZ, RZ, UR8 ;  /* 0x00000008ff047e24 */ /* 0x000fe2000f8e00ff */
[----:B-----5:R-:W-:Y:S01]  /*6080*/  MOV R7, UR7 ;  /* 0x0000000700077c02 */ /* 0x020fe20008000f00 */
[----:B------:R-:W-:Y:S01]  /*6090*/  IMAD.U32 R6, RZ, RZ, UR6 ;  /* 0x00000006ff067e24 */ /* 0x000fe2000f8e00ff */
[----:B--2---:R-:W-:Y:S01]  /*60a0*/  MOV R11, UR5 ;  /* 0x00000005000b7c02 */ /* 0x004fe20008000f00 */
[----:B------:R-:W-:Y:S02]  /*60b0*/  IMAD.U32 R10, RZ, RZ, UR4 ;  /* 0x00000004ff0a7e24 */ /* 0x000fe4000f8e00ff */
[----:B------:R-:W-:Y:S07]  /*60c0*/  LEPC R20, `(.L_x_106) ;  /* 0x000000001014794e */ /* 0x000fee0000000000 */
[----:B-1-3--:R-:W-:Y:S05]  /*60d0*/  CALL.ABS.NOINC R2 ;  /* 0x0000000002007343 */ /* 0x00afea0003c00000 */
.L_x_106:
[----:B------:R-:W-:Y:S05]  /*60e0*/  WARPSYNC.ALL ;  /* 0x0000000000007948 */ /* 0x000fea0003800000 */
[----:B------:R-:W-:Y:S01]  /*60f0*/  R2UR UR4, R48 ;  /* 0x00000000300472ca */ /* 0x000fe200000e0000 */
[--C-:B------:R-:W-:Y:S01]  /*6100*/  HADD2.F32 R50, -RZ, R56.reuse.H0_H0 ;  /* 0x20000038ff327230 */ /* 0x100fe20000004100 */
[----:B------:R-:W-:Y:S01]  /*6110*/  ISETP.NE.AND P0, PT, R102, RZ, PT ;  /* 0x000000ff6600720c */ /* 0x000fe20003f05270 */
[----:B------:R-:W-:Y:S01]  /*6120*/  HADD2.F32 R51, -RZ, R56.H1_H1 ;  /* 0x30000038ff337230 */ /* 0x000fe20000004100 */
[----:B------:R-:W-:Y:S01]  /*6130*/  BSSY.RECONVERGENT B0, `(.L_x_107) ;  /* 0x0000086000007945 */ /* 0x000fe20003800200 */
[--C-:B------:R-:W-:Y:S08]  /*6140*/  HADD2.F32 R52, -RZ, R57.reuse.H0_H0 ;  /* 0x20000039ff347230 */ /* 0x100ff00000004100 */
[----:B------:R-:W1:Y:S02]  /*6150*/  LDTM.x32 R4, tmem[UR4] ;  /* 0x00000004000479ee */ /* 0x000e6400082c0000 */
[C---:B-12---:R-:W-:Y:S01]  /*6160*/  FMUL R0, R47.reuse, R4 ;  /* 0x000000042f007220 */ /* 0x046fe20000400000 */
[C---:B------:R-:W-:Y:S01]  /*6170*/  FMUL R2, R47.reuse, R5 ;  /* 0x000000052f027220 */ /* 0x040fe20000400000 */
[C---:B------:R-:W-:Y:S01]  /*6180*/  FMUL R4, R47.reuse, R8 ;  /* 0x000000082f047220 */ /* 0x040fe20000400000 */
[----:B------:R-:W-:Y:S01]  /*6190*/  FMUL R3, R47, R6 ;  /* 0x000000062f037220 */ /* 0x000fe20000400000 */
[C---:B------:R-:W-:Y:S01]  /*61a0*/  FFMA R0, R49.reuse, R50, R0 ;  /* 0x0000003231007223 */ /* 0x040fe20000000000 */
[----:B------:R-:W-:Y:S01]  /*61b0*/  FFMA R2, R49, R51, R2 ;  /* 0x0000003331027223 */ /* 0x000fe20000000002 */
[C---:B------:R-:W-:Y:S01]  /*61c0*/  FMUL R5, R47.reuse, R9 ;  /* 0x000000092f057220 */ /* 0x040fe20000400000 */
        /* <DEDUP_REMOVED lines=16> */
[----:B------:R-:W-:Y:S02]  /*62d0*/  HADD2.F32 R32, -RZ, R57.H1_H1 ;  /* 0x30000039ff207230 */ /* 0x000fe40000004100 */
[C---:B------:R-:W-:Y:S01]  /*62e0*/  FMUL R26, R47.reuse, R30 ;  /* 0x0000001e2f1a7220 */ /* 0x040fe20000400000 */
[----:B------:R-:W-:Y:S01]  /*62f0*/  FMUL R29, R47, R33 ;  /* 0x000000212f1d7220 */ /* 0x000fe20000400000 */
[--C-:B------:R-:W-:Y:S02]  /*6300*/  HADD2.F32 R33, -RZ, R58.reuse.H0_H0 ;  /* 0x2000003aff217230 */ /* 0x100fe40000004100 */
[----:B------:R-:W-:Y:S01]  /*6310*/  FFMA R3, R49, R52, R3 ;  /* 0x0000003431037223 */ /* 0x000fe20000000003 */
[C---:B------:R-:W-:Y:S01]  /*6320*/  FMUL R7, R47.reuse, R7 ;  /* 0x000000072f077220 */ /* 0x040fe20000400000 */
[----:B------:R-:W-:Y:S01]  /*6330*/  FMUL R30, R47, R34 ;  /* 0x000000222f1e7220 */ /* 0x000fe20000400000 */
[----:B------:R-:W-:Y:S01]  /*6340*/  HADD2.F32 R34, -RZ, R58.H1_H1 ;  /* 0x3000003aff227230 */ /* 0x000fe20000004100 */
[----:B------:R-:W-:Y:S01]  /*6350*/  F2FP.F16.F32.PACK_AB R52, R2, R0 ;  /* 0x000000000234723e */ /* 0x000fe200000000ff */
[--C-:B------:R-:W-:Y:S02]  /*6360*/  HADD2.F32 R0, -RZ, R59.reuse.H0_H0 ;  /* 0x2000003bff007230 */ /* 0x100fe40000004100 */
[C---:B------:R-:W-:Y:S01]  /*6370*/  FFMA R7, R49.reuse, R32, R7 ;  /* 0x0000002031077223 */ /* 0x040fe20000000007 */
[----:B------:R-:W-:Y:S02]  /*6380*/  HADD2.F32 R2, -RZ, R59.H1_H1 ;  /* 0x3000003bff027230 */ /* 0x000fe40000004100 */
[C---:B------:R-:W-:Y:S01]  /*6390*/  FFMA R4, R49.reuse, R33, R4 ;  /* 0x0000002131047223 */ /* 0x040fe20000000004 */
[C---:B------:R-:W-:Y:S01]  /*63a0*/  FFMA R5, R49.reuse, R34, R5 ;  /* 0x0000002231057223 */ /* 0x040fe20000000005 */
[----:B------:R-:W-:Y:S01]  /*63b0*/  FFMA R6, R49, R0, R6 ;  /* 0x0000000031067223 */ /* 0x000fe20000000006 */
[--C-:B------:R-:W-:Y:S02]  /*63c0*/  HADD2.F32 R0, -RZ, R60.reuse.H0_H0 ;  /* 0x2000003cff007230 */ /* 0x100fe40000004100 */
[----:B------:R-:W-:Y:S01]  /*63d0*/  FMUL R11, R47, R11 ;  /* 0x0000000b2f0b7220 */ /* 0x000fe20000400000 */
[----:B------:R-:W-:Y:S01]  /*63e0*/  F2FP.F16.F32.PACK_AB R53, R7, R3 ;  /* 0x000000030735723e */ /* 0x000fe200000000ff */
[--C-:B------:R-:W-:Y:S02]  /*63f0*/  HADD2.F32 R3, -RZ, R61.reuse.H0_H0 ;  /* 0x2000003dff037230 */ /* 0x100fe40000004100 */
[----:B------:R-:W-:Y:S01]  /*6400*/  FMUL R15, R47, R15 ;  /* 0x0000000f2f0f7220 */ /* 0x000fe20000400000 */
[C---:B------:R-:W-:Y:S01]  /*6410*/  FFMA R11, R49.reuse, R2, R11 ;  /* 0x00000002310b7223 */ /* 0x040fe2000000000b */
[----:B------:R-:W-:Y:S02]  /*6420*/  HADD2.F32 R2, -RZ, R60.H1_H1 ;  /* 0x3000003cff027230 */ /* 0x000fe40000004100 */
[----:B------:R-:W-:Y:S01]  /*6430*/  FFMA R8, R49, R0, R8 ;  /* 0x0000000031087223 */ /* 0x000fe20000000008 */
[----:B------:R-:W-:Y:S02]  /*6440*/  HADD2.F32 R0, -RZ, R61.H1_H1 ;  /* 0x3000003dff007230 */ /* 0x000fe40000004100 */
[C---:B------:R-:W-:Y:S01]  /*6450*/  FMUL R19, R47.reuse, R19 ;  /* 0x000000132f137220 */ /* 0x040fe20000400000 */
[----:B------:R-:W-:Y:S01]  /*6460*/  FMUL R23, R47, R23 ;  /* 0x000000172f177220 */ /* 0x000fe20000400000 */
[C---:B------:R-:W-:Y:S01]  /*6470*/  FFMA R9, R49.reuse, R2, R9 ;  /* 0x0000000231097223 */ /* 0x040fe20000000009 */
[C---:B------:R-:W-:Y:S01]  /*6480*/  FFMA R10, R49.reuse, R3, R10 ;  /* 0x00000003310a7223 */ /* 0x040fe2000000000a */
[----:B------:R-:W-:Y:S01]  /*6490*/  FFMA R15, R49, R0, R15 ;  /* 0x00000000310f7223 */ /* 0x000fe2000000000f */
[--C-:B------:R-:W-:Y:S02]  /*64a0*/  HADD2.F32 R2, -RZ, R62.reuse.H0_H0 ;  /* 0x2000003eff027230 */ /* 0x100fe40000004100 */
[----:B------:R-:W-:Y:S01]  /*64b0*/  FMUL R27, R47, R27 ;  /* 0x0000001b2f1b7220 */ /* 0x000fe20000400000 */
[----:B------:R-:W-:Y:S01]  /*64c0*/  HADD2.F32 R0, -RZ, R62.H1_H1 ;  /* 0x3000003eff007230 */ /* 0x000fe20000004100 */
[----:B------:R-:W-:Y:S01]  /*64d0*/  F2FP.F16.F32.PACK_AB R54, R5, R4 ;  /* 0x000000040536723e */ /* 0x000fe200000000ff */
[--C-:B------:R-:W-:Y:S02]  /*64e0*/  HADD2.F32 R3, -RZ, R63.reuse.H0_H0 ;  /* 0x2000003fff037230 */ /* 0x100fe40000004100 */
[C---:B------:R-:W-:Y:S01]  /*64f0*/  FFMA R12, R49.reuse, R2, R12 ;  /* 0x00000002310c7223 */ /* 0x040fe2000000000c */
[--C-:B------:R-:W-:Y:S02]  /*6500*/  HADD2.F32 R2, -RZ, R68.reuse.H0_H0 ;  /* 0x20000044ff027230 */ /* 0x100fe40000004100 */
[C---:B------:R-:W-:Y:S01]  /*6510*/  FFMA R13, R49.reuse, R0, R13 ;  /* 0x00000000310d7223 */ /* 0x040fe2000000000d */
[----:B------:R-:W-:Y:S02]  /*6520*/  HADD2.F32 R0, -RZ, R63.H1_H1 ;  /* 0x3000003fff007230 */ /* 0x000fe40000004100 */
[----:B------:R-:W-:Y:S01]  /*6530*/  FFMA R14, R49, R3, R14 ;  /* 0x00000003310e7223 */ /* 0x000fe2000000000e */
[----:B------:R-:W-:Y:S01]  /*6540*/  HADD2.F32 R3, -RZ, R68.H1_H1 ;  /* 0x30000044ff037230 */ /* 0x000fe20000004100 */
[----:B------:R-:W-:Y:S01]  /*6550*/  F2FP.F16.F32.PACK_AB R55, R11, R6 ;  /* 0x000000060b37723e */ /* 0x000fe200000000ff */
[----:B------:R-:W-:Y:S01]  /*6560*/  FMUL R31, R47, R31 ;  /* 0x0000001f2f1f7220 */ /* 0x000fe20000400000 */
[C---:B------:R-:W-:Y:S01]  /*6570*/  FFMA R19, R49.reuse, R0, R19 ;  /* 0x0000000031137223 */ /* 0x040fe20000000013 */
[--C-:B------:R-:W-:Y:S02]  /*6580*/  HADD2.F32 R0, -RZ, R69.reuse.H0_H0 ;  /* 0x20000045ff007230 */ /* 0x100fe40000004100 */
[C---:B------:R-:W-:Y:S01]  /*6590*/  FFMA R16, R49.reuse, R2, R16 ;  /* 0x0000000231107223 */ /* 0x040fe20000000010 */
[----:B------:R1:W-:Y:S01]  /*65a0*/  STS.128 [R100], R52 ;  /* 0x0000003464007388 */ /* 0x0003e20000000c00 */
[C---:B------:R-:W-:Y:S01]  /*65b0*/  FFMA R17, R49.reuse, R3, R17 ;  /* 0x0000000331117223 */ /* 0x040fe20000000011 */
[----:B------:R-:W-:Y:S02]  /*65c0*/  HADD2.F32 R2, -RZ, R69.H1_H1 ;  /* 0x30000045ff027230 */ /* 0x000fe40000004100 */
[----:B------:R-:W-:Y:S01]  /*65d0*/  FFMA R18, R49, R0, R18 ;  /* 0x0000000031127223 */ /* 0x000fe20000000012 */
[--C-:B------:R-:W-:Y:S01]  /*65e0*/  HADD2.F32 R0, -RZ, R70.reuse.H0_H0 ;  /* 0x20000046ff007230 */ /* 0x100fe20000004100 */
[----:B------:R-:W-:Y:S01]  /*65f0*/  F2FP.F16.F32.PACK_AB R8, R9, R8 ;  /* 0x000000080908723e */ /* 0x000fe200000000ff */
[--C-:B------:R-:W-:Y:S02]  /*6600*/  HADD2.F32 R3, -RZ, R71.reuse.H0_H0 ;  /* 0x20000047ff037230 */ /* 0x100fe40000004100 */
[C---:B------:R-:W-:Y:S01]  /*6610*/  FFMA R23, R49.reuse, R2, R23 ;  /* 0x0000000231177223 */ /* 0x040fe20000000017 */
[----:B------:R-:W-:Y:S02]  /*6620*/  HADD2.F32 R2, -RZ, R70.H1_H1 ;  /* 0x30000046ff027230 */ /* 0x000fe40000004100 */
[----:B------:R-:W-:Y:S01]  /*6630*/  FFMA R20, R49, R0, R20 ;  /* 0x0000000031147223 */ /* 0x000fe20000000014 */
[----:B------:R-:W-:Y:S01]  /*6640*/  HADD2.F32 R0, -RZ, R71.H1_H1 ;  /* 0x30000047ff007230 */ /* 0x000fe20000004100 */
[----:B------:R-:W-:Y:S01]  /*6650*/  F2FP.F16.F32.PACK_AB R9, R15, R10 ;  /* 0x0000000a0f09723e */ /* 0x000fe200000000ff */
[----:B------:R-:W-:Y:S02]  /*6660*/  HADD2.F32 R4, -RZ, R79.H0_H0 ;  /* 0x2000004fff047230 */ /* 0x000fe40000004100 */
[C---:B------:R-:W-:Y:S01]  /*6670*/  FFMA R21, R49.reuse, R2, R21 ;  /* 0x0000000231157223 */ /* 0x040fe20000000015 */
[C---:B------:R-:W-:Y:S01]  /*6680*/  FFMA R22, R49.reuse, R3, R22 ;  /* 0x0000000331167223 */ /* 0x040fe20000000016 */
[----:B------:R-:W-:Y:S01]  /*6690*/  FFMA R27, R49, R0, R27 ;  /* 0x00000000311b7223 */ /* 0x000fe2000000001b */
[--C-:B------:R-:W-:Y:S01]  /*66a0*/  HADD2.F32 R2, -RZ, R76.reuse.H0_H0 ;  /* 0x2000004cff027230 */ /* 0x100fe20000004100 */
[----:B------:R-:W-:Y:S01]  /*66b0*/  F2FP.F16.F32.PACK_AB R10, R13, R12 ;  /* 0x0000000c0d0a723e */ /* 0x000fe200000000ff */
[----:B------:R-:W-:Y:S01]  /*66c0*/  HADD2.F32 R0, -RZ, R76.H1_H1 ;  /* 0x3000004cff007230 */ /* 0x000fe20000004100 */
[----:B------:R-:W-:Y:S01]  /*66d0*/  F2FP.F16.F32.PACK_AB R11, R19, R14 ;  /* 0x0000000e130b723e */ /* 0x000fe200000000ff */
[--C-:B------:R-:W-:Y:S02]  /*66e0*/  HADD2.F32 R3, -RZ, R77.reuse.H0_H0 ;  /* 0x2000004dff037230 */ /* 0x100fe40000004100 */
[C---:B------:R-:W-:Y:S01]  /*66f0*/  FFMA R24, R49.reuse, R2, R24 ;  /* 0x0000000231187223 */ /* 0x040fe20000000018 */
[--C-:B------:R-:W-:Y:S02]  /*6700*/  HADD2.F32 R2, -RZ, R78.reuse.H0_H0 ;  /* 0x2000004eff027230 */ /* 0x100fe40000004100 */
[C---:B------:R-:W-:Y:S01]  /*6710*/  FFMA R25, R49.reuse, R0, R25 ;  /* 0x0000000031197223 */ /* 0x040fe20000000019 */
[----:B------:R1:W-:Y:S01]  /*6720*/  STS.128 [R99+0x10], R8 ;  /* 0x0000100863007388 */ /* 0x0003e20000000c00 */
[----:B------:R-:W-:Y:S02]  /*6730*/  HADD2.F32 R0, -RZ, R77.H1_H1 ;  /* 0x3000004dff007230 */ /* 0x000fe40000004100 */
[----:B------:R-:W-:Y:S01]  /*6740*/  FFMA R26, R49, R3, R26 ;  /* 0x00000003311a7223 */ /* 0x000fe2000000001a */
[----:B------:R-:W-:Y:S01]  /*6750*/  HADD2.F32 R3, -RZ, R78.H1_H1 ;  /* 0x3000004eff037230 */ /* 0x000fe20000004100 */
[----:B------:R-:W-:Y:S01]  /*6760*/  F2FP.F16.F32.PACK_AB R16, R17, R16 ;  /* 0x000000101110723e */ /* 0x000fe200000000ff */
[----:B------:R-:W-:Y:S01]  /*6770*/  HADD2.F32 R5, -RZ, R79.H1_H1 ;  /* 0x3000004fff057230 */ /* 0x000fe20000004100 */
[----:B------:R-:W-:Y:S01]  /*6780*/  F2FP.F16.F32.PACK_AB R17, R23, R18 ;  /* 0x000000121711723e */ /* 0x000fe200000000ff */
[----:B------:R-:W-:Y:S01]  /*6790*/  FFMA R31, R49, R0, R31 ;  /* 0x00000000311f7223 */ /* 0x000fe2000000001f */
[----:B------:R-:W-:Y:S01]  /*67a0*/  FMUL R35, R47, R35 ;  /* 0x000000232f237220 */ /* 0x000fe20000400000 */
[----:B------:R-:W-:Y:S01]  /*67b0*/  F2FP.F16.F32.PACK_AB R18, R21, R20 ;  /* 0x000000141512723e */ /* 0x000fe200000000ff */
[----:B------:R-:W-:Y:S01]  /*67c0*/  FFMA R28, R49, R2, R28 ;  /* 0x00000002311c7223 */ /* 0x000fe2000000001c */
[----:B------:R-:W-:Y:S01]  /*67d0*/  F2FP.F16.F32.PACK_AB R19, R27, R22 ;  /* 0x000000161b13723e */ /* 0x000fe200000000ff */
[C---:B------:R-:W-:Y:S01]  /*67e0*/  FFMA R29, R49.reuse, R3, R29 ;  /* 0x00000003311d7223 */ /* 0x040fe2000000001d */
[C---:B------:R-:W-:Y:S01]  /*67f0*/  FFMA R30, R49.reuse, R4, R30 ;  /* 0x00000004311e7223 */ /* 0x040fe2000000001e */
[----:B------:R-:W-:Y:S01]  /*6800*/  FFMA R35, R49, R5, R35 ;  /* 0x0000000531237223 */ /* 0x000fe20000000023 */
[----:B------:R-:W-:Y:S01]  /*6810*/  F2FP.F16.F32.PACK_AB R24, R25, R24 ;  /* 0x000000181918723e */ /* 0x000fe200000000ff */
[----:B------:R1:W-:Y:S01]  /*6820*/  STS.128 [R98+0x20], R16 ;  /* 0x0000201062007388 */ /* 0x0003e20000000c00 */
[----:B------:R-:W-:Y:S02]  /*6830*/  F2FP.F16.F32.PACK_AB R25, R31, R26 ;  /* 0x0000001a1f19723e */ /* 0x000fe400000000ff */
[----:B------:R-:W-:Y:S02]  /*6840*/  F2FP.F16.F32.PACK_AB R26, R29, R28 ;  /* 0x0000001c1d1a723e */ /* 0x000fe400000000ff */
[----:B------:R-:W-:Y:S05]  /*6850*/  F2FP.F16.F32.PACK_AB R27, R35, R30 ;  /* 0x0000001e231b723e */ /* 0x000fea00000000ff */
[----:B------:R1:W-:Y:S01]  /*6860*/  STS.128 [R106+0x30], R24 ;  /* 0x000030186a007388 */ /* 0x0003e20000000c00 */
[----:B------:R-:W-:Y:S01]  /*6870*/  @!PT LDS RZ, [RZ] ;  /* 0x00000000fffff984 */ /* 0x000fe20000000800 */
[----:B------:R-:W-:Y:S01]  /*6880*/  @!PT LDS RZ, [RZ] ;  /* 0x00000000fffff984 */ /* 0x000fe20000000800 */
[----:B------:R-:W-:Y:S01]  /*6890*/  @!PT LDS RZ, [RZ] ;  /* 0x00000000fffff984 */ /* 0x000fe20000000800 */
[----:B------:R-:W-:Y:S01]  /*68a0*/  @!PT LDS RZ, [RZ] ;  /* 0x00000000fffff984 */ /* 0x000fe20000000800 */
[----:B------:R2:W-:Y:S07]  /*68b0*/  MEMBAR.ALL.CTA ;  /* 0x0000000000007992 */ /* 0x0005ee0000008000 */
[----:B--2---:R-:W2:Y:S02]  /*68c0*/  FENCE.VIEW.ASYNC.S ;  /* 0x00000000000073c6 */ /* 0x004ea40000000000 */
[----:B--2---:R-:W-:Y:S06]  /*68d0*/  BAR.SYNC.DEFER_BLOCKING 0x1, 0x80 ;  /* 0x0042000000007b1d */ /* 0x004fec0000010000 */
[----:B------:R-:W-:Y:S05]  /*68e0*/  @P0 BRA `(.L_x_108) ;  /* 0x0000000000280947 */ /* 0x000fea0003800000 */
[----:B------:R-:W-:Y:S02]  /*68f0*/  UIADD3 UR4, UPT, UPT, UR48, 0x200, URZ ;  /* 0x0000020030047890 */ /* 0x000fe4000fffe0ff */
[----:B------:R-:W-:Y:S01]  /*6900*/  UIADD3 UR6, UP0, UPT, UR52, 0x680, URZ ;  /* 0x0000068034067890 */ /* 0x000fe2000ff1e0ff */
[----:B------:R-:W-:Y:S03]  /*6910*/  UMOV UR43, UR36 ;  /* 0x00000024002b7c82 */ /* 0x000fe60008000000 */
[----:B------:R-:W-:Y:S01]  /*6920*/  MOV R93, UR4 ;  /* 0x00000004005d7c02 */ /* 0x000fe20008000f00 */
[----:B------:R-:W-:Y:S03]  /*6930*/  UIADD3.X UR7, UPT, UPT, URZ, UR53, URZ, UP0, !UPT ;  /* 0x00000035ff077290 */ /* 0x000fe600087fe4ff */
[----:B------:R-:W-:Y:S11]  /*6940*/  R2UR UR40, R93 ;  /* 0x000000005d2872ca */ /* 0x000ff600000e0000 */
[----:B------:R-:W-:Y:S02]  /*6950*/  @!UPT UIADD3 URZ, UPT, UPT, URZ, URZ, URZ ;  /* 0x000000fffffff290 */ /* 0x000fe4000fffe0ff */
[----:B------:R2:W-:Y:S01]  /*6960*/  UTMASTG.3D [UR40], [UR6] ;  /* 0x00000028060073b5 */ /* 0x0005e20008010000 */
[----:B------:R0:W-:Y:S01]  /*6970*/  UTMACMDFLUSH ;  /* 0x00000000000079b7 */ /* 0x0001e20000000000 */
[----:B--2---:R-:W-:Y:S04]  /*6980*/  DEPBAR.LE SB0, 0x1 ;  /* 0x000080400000791a */ /* 0x004fe80000000000 */
.L_x_108:
[----:B------:R-:W-:Y:S05]  /*6990*/  BSYNC.RECONVERGENT B0 ;  /* 0x0000000000007941 */ /* 0x000fea0003800200 */
.L_x_107:
[----:B------:R-:W-:Y:S01]  /*69a0*/  BAR.SYNC.DEFER_BLOCKING 0x1, 0x80 ;  /* 0x0042000000007b1d */ /* 0x000fe20000010000 */
[----:B------:R-:W-:Y:S01]  /*69b0*/  ISETP.NE.AND P1, PT, R107, RZ, PT ;  /* 0x000000ff6b00720c */ /* 0x000fe20003f25270 */
[----:B------:R-:W-:Y:S01]  /*69c0*/  UISETP.NE.AND UP0, UPT, UR49, URZ, UPT ;  /* 0x000000ff3100728c */ /* 0x000fe2000bf05270 */
[----:B------:R-:W-:Y:S11]  /*69d0*/  LEA R2, R65, UR48, 0x3 ;  /* 0x0000003041027c11 */ /* 0x000ff6000f8e18ff */
[----:B------:R-:W-:Y:S01]  /*69e0*/  @P1 SHF.L.U32 R3, R97, 0x1f, RZ ;  /* 0x0000001f61031819 */ /* 0x000fe200000006ff */
[----:B------:R-:W-:Y:S06]  /*69f0*/  BRA.U !UP0, `(.L_x_109) ;  /* 0x0000000108247547 */ /* 0x000fec000b800000 */
[----:B------:R-:W-:Y:S01]  /*6a00*/  IMAD.U32 R4, RZ, RZ, UR51 ;  /* 0x00000033ff047e24 */ /* 0x000fe2000f8e00ff */
[----:B------:R-:W-:Y:S01]  /*6a10*/  MOV R0, UR37 ;  /* 0x0000002500007c02 */ /* 0x000fe20008000f00 */
[----:B------:R-:W-:Y:S03]  /*6a20*/  UIADD3 UR51, UPT, UPT, UR51, 0x1, URZ ;  /* 0x0000000133337890 */ /* 0x000fe6000fffe0ff */
[----:B------:R-:W-:Y:S01]  /*6a30*/  @P1 LEA R4, R4, UR48, 0x3 ;  /* 0x0000003004041c11 */ /* 0x000fe2000f8e18ff */
[----:B------:R-:W-:Y:S04]  /*6a40*/  UISETP.NE.AND UP0, UPT, UR51, 0x4, UPT ;  /* 0x000000043300788c */ /* 0x000fe8000bf05270 */
[----:B------:R-:W-:Y:S01]  /*6a50*/  @P1 VIADD R4, R4, 0x80 ;  /* 0x0000008004041836 */ /* 0x000fe20000000000 */
[----:B------:R-:W-:Y:S04]  /*6a60*/  USEL UR51, UR51, URZ, UP0 ;  /* 0x000000ff33337287 */ /* 0x000fe80008000000 */
[----:B------:R-:W-:Y:S04]  /*6a70*/  @P1 PRMT R0, R0, 0x654, R4 ;  /* 0x0000065400001816 */ /* 0x000fe80000000004 */
[----:B------:R2:W-:Y:S04]  /*6a80*/  @P1 SYNCS.ARRIVE.TRANS64.RED.A1T0 RZ, [R0+URZ], RZ ;  /* 0x000000ff00ff19a7 */ /* 0x0005e800081004ff */
.L_x_109:
[----:B------:R-:W4:Y:S01]  /*6a90*/  @P1 SYNCS.PHASECHK.TRANS64.TRYWAIT P0, [R2+URZ+0x60], R3 ;  /* 0x00006003020015a7 */ /* 0x000f2200080011ff */
[----:B------:R-:W-:Y:S01]  /*6aa0*/  BSSY B1, `(.L_x_110) ;  /* 0x0000016000017945 */ /* 0x000fe20003800000 */
[----:B----4-:R-:W-:Y:S03]  /*6ab0*/  @P1 SEL R66, RZ, 0x1, !P0 ;  /* 0x00000001ff421807 */ /* 0x010fe60004000000 */
[----:B------:R-:W-:Y:S05]  /*6ac0*/  @!P1 BRA `(.L_x_111) ;  /* 0x00000000004c9947 */ /* 0x000fea0003800000 */
[----:B------:R-:W-:Y:S01]  /*6ad0*/  ISETP.NE.AND P0, PT, R66, RZ, PT ;  /* 0x000000ff4200720c */ /* 0x000fe20003f05270 */
[----:B------:R-:W-:Y:S01]  /*6ae0*/  BSSY B0, `(.L_x_112) ;  /* 0x000000b000007945 */ /* 0x000fe20003800000 */
[----:B------:R-:W-:Y:S11]  /*6af0*/  ISETP.NE.AND P1, PT, R67, RZ, PT ;  /* 0x000000ff4300720c */ /* 0x000ff60003f25270 */
[----:B------:R-:W-:Y:S02]  /*6b00*/  @!UPT UIADD3 URZ, UPT, UPT, URZ, URZ, URZ ;  /* 0x000000fffffff290 */ /* 0x000fe4000fffe0ff */
[C---:B------:R-:W-:Y:S01]  /*6b10*/  @P1 IMAD R6, R65.reuse, 0x2000, R100 ;  /* 0x0000200041061824 */ /* 0x040fe200078e0264 */
[C---:B------:R-:W-:Y:S01]  /*6b20*/  @P1 LEA R4, R65.reuse, R98, 0xd ;  /* 0x0000006241041211 */ /* 0x040fe200078e68ff */
[C---:B------:R-:W-:Y:S02]  /*6b30*/  @P1 IMAD R5, R65.reuse, 0x2000, R99 ;  /* 0x0000200041051824 */ /* 0x040fe400078e0263 */
[----:B------:R-:W-:Y:S01]  /*6b40*/  @P1 IMAD R3, R65, 0x2000, R106 ;  /* 0x0000200041031824 */ /* 0x000fe200078e026a */
[----:B------:R-:W-:Y:S06]  /*6b50*/  @P0 BRA `(.L_x_113) ;  /* 0x00000000000c0947 */ /* 0x000fec0003800000 */
[----:B--2---:R-:W-:Y:S04]  /*6b60*/  SHF.L.U32 R0, R97, 0x1f, RZ ;  /* 0x0000001f61007819 */ /* 0x004fe800000006ff */
[----:B------:R-:W2:Y:S02]  /*6b70*/  SYNCS.PHASECHK.TRANS64.TRYWAIT P0, [R2+URZ+0x60], R0 ;  /* 0x00006000020075a7 */ /* 0x000ea400080011ff */
[----:B--2---:R-:W-:Y:S05]  /*6b80*/  @!P0 BRA `(.L_x_114) ;  /* 0x0000003000948947 */ /* 0x004fea0003800000 */
.L_x_113:
[----:B------:R-:W-:Y:S05]  /*6b90*/  BSYNC B0 ;  /* 0x0000000000007941 */ /* 0x000fea0003800000 */
.L_x_112:
[----:B------:R-:W-:Y:S02]  /*6ba0*/  ISETP.NE.AND P0, PT, R67, RZ, PT ;  /* 0x000000ff4300720c */ /* 0x000fe40003f05270 */
[----:B------:R-:W-:Y:S11]  /*6bb0*/  IADD3 R65, PT, PT, R65, 0x1, RZ ;  /* 0x0000000141417810 */ /* 0x000ff60007ffe0ff */
[----:B------:R4:W1:Y:S04]  /*6bc0*/  @P0 LDS.128 R56, [R6] ;  /* 0x0000000006380984 */ /* 0x0008680000000c00 */
[----:B------:R4:W1:Y:S04]  /*6bd0*/  @P0 LDS.128 R60, [R5+0x10] ;  /* 0x00001000053c0984 */ /* 0x0008680000000c00 */
[----:B------:R4:W1:Y:S04]  /*6be0*/  @P0 LDS.128 R68, [R4+0x20] ;  /* 0x0000200004440984 */ /* 0x0008680000000c00 */
[----:B------:R4:W1:Y:S02]  /*6bf0*/  @P0 LDS.128 R76, [R3+0x30] ;  /* 0x00003000034c0984 */ /* 0x0008640000000c00 */
.L_x_111:
[----:B------:R-:W-:Y:S05]  /*6c00*/  BSYNC B1 ;  /* 0x0000000000017941 */ /* 0x000fea0003800000 */
.L_x_110:
[----:B--2---:R-:W-:Y:S05]  /*6c10*/  VIADD R0, R48, 0x20 ;  /* 0x0000002030007836 */ /* 0x004fea0000000000 */
[----:B------:R-:W-:Y:S04]  /*6c20*/  SHF.R.U32.HI R0, RZ, 0x15, R0 ;  /* 0x00000015ff007819 */ /* 0x000fe80000011600 */
[----:B------:R-:W-:Y:S11]  /*6c30*/  LOP3.LUT P0, RZ, R0, 0x3, R92, 0x48, !PT ;  /* 0x0000000300ff7812 */ /* 0x000ff6000780485c */
[----:B------:R-:W-:Y:S02]  /*6c40*/  @!UPT UIADD3 URZ, UPT, UPT, URZ, URZ, URZ ;  /* 0x000000fffffff290 */ /* 0x000fe4000fffe0ff */
[----:B------:R-:W-:Y:S05]  /*6c50*/  @!P0 BRA `(.L_x_115) ;  /* 0x0000000000408947 */ /* 0x000fea0003800000 */
[----:B------:R-:W2:Y:S01]  /*6c60*/  LDCU.64 UR8, c[0x4][0x70] ;  /* 0x01000e00ff0877ac */ /* 0x000ea20008000a00 */
[----:B----4-:R-:W-:Y:S01]  /*6c70*/  MOV R3, 0x0 ;  /* 0x0000000000037802 */ /* 0x010fe20000000f00 */
[----:B------:R-:W-:Y:S02]  /*6c80*/  HFMA2 R12, -RZ, RZ, 0, 5.9604644775390625e-08 ;  /* 0x00000001ff0c7431 */ /* 0x000fe400000001ff */
[----:B-1----:R-:W-:Y:S02]  /*6c90*/  IMAD.MOV.U32 R8, RZ, RZ, 0x192 ;  /* 0x00000192ff087424 */ /* 0x002fe400078e00ff */
[----:B------:R-:W-:Y:S01]  /*6ca0*/  IMAD.MOV.U32 R13, RZ, RZ, RZ ;  /* 0x000000ffff0d7224 */ /* 0x000fe200078e00ff */
[----:B------:R-:W1:Y:S01]  /*6cb0*/  LDCU.64 UR6, c[0x4][0x78] ;  /* 0x01000f00ff0677ac */ /* 0x000e620008000a00 */
[----:B------:R-:W4:Y:S01]  /*6cc0*/  LDC.64 R2, c[0x4][R3] ;  /* 0x0100000003027b82 */ /* 0x000f220000000a00 */
[----:B------:R-:W5:Y:S01]  /*6cd0*/  LDCU.64 UR4, c[0x4][0x10] ;  /* 0x01000200ff0477ac */ /* 0x000f620008000a00 */
[----:B--2---:R-:W-:Y:S01]  /*6ce0*/  MOV R5, UR9 ;  /* 0x0000000900057c02 */ /* 0x004fe20008000f00 */
[----:B------:R-:W-:Y:S01]  /*6cf0*/  IMAD.U32 R4, RZ, RZ, UR8 ;  /* 0x00000008ff047e24 */ /* 0x000fe2000f8e00ff */
[----:B-1----:R-:W-:Y:S01]  /*6d00*/  MOV R7, UR7 ;  /* 0x0000000700077c02 */ /* 0x002fe20008000f00 */
[----:B------:R-:W-:Y:S01]  /*6d10*/  IMAD.U32 R6, RZ, RZ, UR6 ;  /* 0x00000006ff067e24 */ /* 0x000fe2000f8e00ff */
[----:B-----5:R-:W-:Y:S01]  /*6d20*/  MOV R11, UR5 ;  /* 0x00000005000b7c02 */ /* 0x020fe20008000f00 */
[----:B------:R-:W-:Y:S02]  /*6d30*/  IMAD.U32 R10, RZ, RZ, UR4 ;  /* 0x00000004ff0a7e24 */ /* 0x000fe4000f8e00ff */
[----:B------:R-:W-:Y:S07]  /*6d40*/  LEPC R20, `(.L_x_115) ;  /* 0x000000001014794e */ /* 0x000fee0000000000 */
[----:B---34-:R-:W-:Y:S05]  /*6d50*/  CALL.ABS.NOINC R2 ;  /* 0x0000000002007343 */ /* 0x018fea0003c00000 */
.L_x_115:
[----:B------:R-:W-:Y:S05]  /*6d60*/  WARPSYNC.ALL ;  /* 0x0000000000007948 */ /* 0x000fea0003800000 */
[----:B------:R-:W-:Y:S01]  /*6d70*/  R2UR UR4, R48 ;  /* 0x00000000300472ca */ /* 0x000fe200000e0000 */
[--C-:B-1--4-:R-:W-:Y:S01]  /*6d80*/  HADD2.F32 R3, -RZ, R56.reuse.H0_H0 ;  /* 0x20000038ff037230 */ /* 0x112fe20000004100 */
[----:B------:R-:W-:Y:S01]  /*6d90*/  ISETP.NE.AND P6, PT, R107, RZ, PT ;  /* 0x000000ff6b00720c */ /* 0x000fe20003fc5270 */
[--C-:B------:R-:W-:Y:S01]  /*6da0*/  HADD2.F32 R51, -RZ, R57.reuse.H1_H1 ;  /* 0x30000039ff337230 */ /* 0x100fe20000004100 */
[----:B------:R-:W-:Y:S01]  /*6db0*/  MOV R50, UR51 ;  /* 0x0000003300327c02 */ /* 0x000fe20008000f00 */
[----:B------:R-:W-:Y:S01]  /*6dc0*/  BSSY.RECONVERGENT B0, `(.L_x_116) ;  /* 0x000008c000007945 */ /* 0x000fe20003800200 */
[----:B------:R-:W-:Y:S02]  /*6dd0*/  MOV R72, UR37 ;  /* 0x0000002500487c02 */ /* 0x000fe40008000f00 */
[----:B------:R-:W-:Y:S05]  /*6de0*/  ISETP.NE.AND P0, PT, R102, RZ, PT ;  /* 0x000000ff6600720c */ /* 0x000fea0003f05270 */
[----:B------:R-:W1:Y:S02]  /*6df0*/  LDTM.x32 R4, tmem[UR4+0x20] ;  /* 0x00002004000479ee */ /* 0x000e6400082c0000 */
[----:B------:R-:W-:Y:S04]  /*6e00*/  @P6 LEA R50, R50, UR48, 0x3 ;  /* 0x0000003032326c11 */ /* 0x000fe8000f8e18ff */
[----:B------:R-:W-:Y:S04]  /*6e10*/  @P6 IADD3 R50, PT, PT, R50, 0x80, RZ ;  /* 0x0000008032326810 */ /* 0x000fe80007ffe0ff */
[----:B------:R-:W-:Y:S01]  /*6e20*/  @P6 PRMT R72, R72, 0x654, R50 ;  /* 0x0000065448486816 */ /* 0x000fe20000000032 */
[----:B------:R-:W-:Y:S02]  /*6e30*/  HADD2.F32 R50, -RZ, R57.H0_H0 ;  /* 0x20000039ff327230 */ /* 0x000fe40000004100 */
[C---:B-1----:R-:W-:Y:S01]  /*6e40*/  FMUL R0, R47.reuse, R4 ;  /* 0x000000042f007220 */ /* 0x042fe20000400000 */
[----:B------:R-:W-:Y:S02]  /*6e50*/  HADD2.F32 R4, -RZ, R56.H1_H1 ;  /* 0x30000038ff047230 */ /* 0x000fe40000004100 */
[C---:B------:R-:W-:Y:S01]  /*6e60*/  FMUL R2, R47.reuse, R5 ;  /* 0x000000052f027220 */ /* 0x040fe20000400000 */
[----:B------:R-:W-:Y:S01]  /*6e70*/  FMUL R7, R47, R7 ;  /* 0x000000072f077220 */ /* 0x000fe20000400000 */
[----:B------:R-:W-:Y:S01]  /*6e80*/  FFMA R0, R49, R3, R0 ;  /* 0x0000000331007223 */ /* 0x000fe20000000000 */
[----:B------:R-:W-:Y:S01]  /*6e90*/  FMUL R3, R47, R6 ;  /* 0x000000062f037220 */ /* 0x000fe20000400000 */
[----:B------:R-:W-:Y:S01]  /*6ea0*/  FFMA R2, R49, R4, R2 ;  /* 0x0000000431027223 */ /* 0x000fe20000000002 */
[C---:B------:R-:W-:Y:S01]  /*6eb0*/  FMUL R4, R47.reuse, R8 ;  /* 0x000000082f047220 */ /* 0x040fe20000400000 */
[----:B------:R-:W-:Y:S01]  /*6ec0*/  FMUL R8, R47, R12 ;  /* 0x0000000c2f087220 */ /* 0x000fe20000400000 */
[----:B------:R-:W-:Y:S01]  /*6ed0*/  FFMA R3, R49, R50, R3 ;  /* 0x0000003231037223 */ /* 0x000fe20000000003 */
[C---:B------:R-:W-:Y:S01]  /*6ee0*/  FMUL R12, R47.reuse, R16 ;  /* 0x000000102f0c7220 */ /* 0x040fe20000400000 */
[C---:B------:R-:W-:Y:S01]  /*6ef0*/  FMUL R16, R47.reuse, R20 ;  /* 0x000000142f107220 */ /* 0x040fe20000400000 */
[C---:B------:R-:W-:Y:S01]  /*6f00*/  FMUL R20, R47.reuse, R24 ;  /* 0x000000182f147220 */ /* 0x040fe20000400000 */
[C---:B------:R-:W-:Y:S01]  /*6f10*/  FMUL R24, R47.reuse, R28 ;  /* 0x0000001c2f187220 */ /* 0x040fe20000400000 */
[C---:B------:R-:W-:Y:S01]  /*6f20*/  FMUL R28, R47.reuse, R32 ;  /* 0x000000202f1c7220 */ /* 0x040fe20000400000 */
[--C-:B------:R-:W-:Y:S01]  /*6f30*/  HADD2.F32 R32, -RZ, R58.reuse.H0_H0 ;  /* 0x2000003aff207230 */ /* 0x100fe20000004100 */
[----:B------:R-:W-:Y:S01]  /*6f40*/  F2FP.F16.F32.PACK_AB R52, R2, R0 ;  /* 0x000000000234723e */ /* 0x000fe200000000ff */
[----:B------:R-:W-:Y:S02]  /*6f50*/  HADD2.F32 R0, -RZ, R58.H1_H1 ;  /* 0x3000003aff007230 */ /* 0x000fe40000004100 */
[----:B------:R-:W-:Y:S01]  /*6f60*/  FMUL R5, R47, R9 ;  /* 0x000000092f057220 */ /* 0x000fe20000400000 */
[--C-:B------:R-:W-:Y:S02]  /*6f70*/  HADD2.F32 R2, -RZ, R59.reuse.H0_H0 ;  /* 0x2000003bff027230 */ /* 0x100fe40000004100 */
[C---:B------:R-:W-:Y:S01]  /*6f80*/  FFMA R7, R49.reuse, R51, R7 ;  /* 0x0000003331077223 */ /* 0x040fe20000000007 */
[C---:B------:R-:W-:Y:S01]  /*6f90*/  FFMA R4, R49.reuse, R32, R4 ;  /* 0x0000002031047223 */ /* 0x040fe20000000004 */
[----:B------:R-:W-:Y:S02]  /*6fa0*/  HADD2.F32 R32, -RZ, R59.H1_H1 ;  /* 0x3000003bff207230 */ /* 0x000fe40000004100 */
[----:B------:R-:W-:Y:S01]  /*6fb0*/  FFMA R5, R49, R0, R5 ;  /* 0x0000000031057223 */ /* 0x000fe20000000005 */
[--C-:B------:R-:W-:Y:S01]  /*6fc0*/  HADD2.F32 R0, -RZ, R60.reuse.H0_H0 ;  /* 0x2000003cff007230 */ /* 0x100fe20000004100 */
[----:B------:R-:W-:Y:S01]  /*6fd0*/  F2FP.F16.F32.PACK_AB R53, R7, R3 ;  /* 0x000000030735723e */ /* 0x000fe200000000ff */
[----:B------:R-:W-:Y:S01]  /*6fe0*/  FMUL R6, R47, R10 ;  /* 0x0000000a2f067220 */ /* 0x000fe20000400000 */
[--C-:B------:R-:W-:Y:S01]  /*6ff0*/  HADD2.F32 R3, -RZ, R61.reuse.H0_H0 ;  /* 0x2000003dff037230 */ /* 0x100fe20000004100 */
[----:B------:R-:W-:Y:S01]  /*7000*/  F2FP.F16.F32.PACK_AB R54, R5, R4 ;  /* 0x000000040536723e */ /* 0x000fe200000000ff */
[----:B------:R-:W-:Y:S01]  /*7010*/  FMUL R11, R47, R11 ;  /* 0x0000000b2f0b7220 */ /* 0x000fe20000400000 */
[----:B------:R-:W-:Y:S01]  /*7020*/  FFMA R6, R49, R2, R6 ;  /* 0x0000000231067223 */ /* 0x000fe20000000006 */
[----:B------:R-:W-:Y:S02]  /*7030*/  HADD2.F32 R2, -RZ, R60.H1_H1 ;  /* 0x3000003cff027230 */ /* 0x000fe40000004100 */
[----:B------:R-:W-:Y:S01]  /*7040*/  FMUL R9, R47, R13 ;  /* 0x0000000d2f097220 */ /* 0x000fe20000400000 */
[C---:B------:R-:W-:Y:S01]  /*7050*/  FFMA R11, R49.reuse, R32, R11 ;  /* 0x00000020310b7223 */ /* 0x040fe2000000000b */
[----:B------:R-:W-:Y:S01]  /*7060*/  FFMA R8, R49, R0, R8 ;  /* 0x0000000031087223 */ /* 0x000fe20000000008 */
[C---:B------:R-:W-:Y:S01]  /*7070*/  FMUL R10, R47.reuse, R14 ;  /* 0x0000000e2f0a7220 */ /* 0x040fe20000400000 */
[----:B------:R-:W-:Y:S02]  /*7080*/  HADD2.F32 R0, -RZ, R61.H1_H1 ;  /* 0x3000003dff007230 */ /* 0x000fe40000004100 */
[----:B------:R-:W-:Y:S01]  /*7090*/  FMUL R15, R47, R15 ;  /* 0x0000000f2f0f7220 */ /* 0x000fe20000400000 */
[C---:B------:R-:W-:Y:S01]  /*70a0*/  FFMA R9, R49.reuse, R2, R9 ;  /* 0x0000000231097223 */ /* 0x040fe20000000009 */
[C---:B------:R-:W-:Y:S01]  /*70b0*/  FFMA R10, R49.reuse, R3, R10 ;  /* 0x00000003310a7223 */ /* 0x040fe2000000000a */
[--C-:B------:R-:W-:Y:S02]  /*70c0*/  HADD2.F32 R2, -RZ, R62.reuse.H0_H0 ;  /* 0x2000003eff027230 */ /* 0x100fe40000004100 */
[----:B------:R-:W-:Y:S01]  /*70d0*/  FFMA R15, R49, R0, R15 ;  /* 0x00000000310f7223 */ /* 0x000fe2000000000f */
[----:B------:R-:W-:Y:S02]  /*70e0*/  HADD2.F32 R3, -RZ, R62.H1_H1 ;  /* 0x3000003eff037230 */ /* 0x000fe40000004100 */
[C---:B------:R-:W-:Y:S01]  /*70f0*/  FMUL R13, R47.reuse, R17 ;  /* 0x000000112f0d7220 */ /* 0x040fe20000400000 */
[--C-:B------:R-:W-:Y:S02]  /*7100*/  HADD2.F32 R0, -RZ, R63.reuse.H0_H0 ;  /* 0x2000003fff007230 */ /* 0x100fe40000004100 */
[----:B------:R-:W-:Y:S01]  /*7110*/  FMUL R14, R47, R18 ;  /* 0x000000122f0e7220 */ /* 0x000fe20000400000 */
[C---:B------:R-:W-:Y:S01]  /*7120*/  FFMA R12, R49.reuse, R2, R12 ;  /* 0x00000002310c7223 */ /* 0x040fe2000000000c */
[C---:B------:R-:W-:Y:S01]  /*7130*/  FFMA R13, R49.reuse, R3, R13 ;  /* 0x00000003310d7223 */ /* 0x040fe2000000000d */
[----:B------:R-:W-:Y:S02]  /*7140*/  HADD2.F32 R2, -RZ, R63.H1_H1 ;  /* 0x3000003fff027230 */ /* 0x000fe40000004100 */
[----:B------:R-:W-:Y:S01]  /*7150*/  FFMA R14, R49, R0, R14 ;  /* 0x00000000310e7223 */ /* 0x000fe2000000000e */
[C---:B------:R-:W-:Y:S01]  /*7160*/  FMUL R19, R47.reuse, R19 ;  /* 0x000000132f137220 */ /* 0x040fe20000400000 */
[--C-:B------:R-:W-:Y:S02]  /*7170*/  HADD2.F32 R0, -RZ, R68.reuse.H0_H0 ;  /* 0x20000044ff007230 */ /* 0x100fe40000004100 */
[----:B------:R-:W-:Y:S01]  /*7180*/  FMUL R17, R47, R21 ;  /* 0x000000152f117220 */ /* 0x000fe20000400000 */
[--C-:B------:R-:W-:Y:S02]  /*7190*/  HADD2.F32 R3, -RZ, R69.reuse.H0_H0 ;  /* 0x20000045ff037230 */ /* 0x100fe40000004100 */
[C---:B------:R-:W-:Y:S01]  /*71a0*/  FFMA R19, R49.reuse, R2, R19 ;  /* 0x0000000231137223 */ /* 0x040fe20000000013 */
[----:B------:R-:W-:Y:S02]  /*71b0*/  HADD2.F32 R2, -RZ, R68.H1_H1 ;  /* 0x30000044ff027230 */ /* 0x000fe40000004100 */
        /* <DEDUP_REMOVED lines=9> */
[----:B------:R-:W-:Y:S01]  /*7250*/  FMUL R21, R47, R25 ;  /* 0x000000192f157220 */ /* 0x000fe20000400000 */
[----:B------:R-:W-:Y:S01]  /*7260*/  F2FP.F16.F32.PACK_AB R55, R11, R6 ;  /* 0x000000060b37723e */ /* 0x000fe200000000ff */
[--C-:B------:R-:W-:Y:S02]  /*7270*/  HADD2.F32 R3, -RZ, R71.reuse.H0_H0 ;  /* 0x20000047ff037230 */ /* 0x100fe40000004100 */
[----:B------:R-:W-:Y:S01]  /*7280*/  FMUL R22, R47, R26 ;  /* 0x0000001a2f167220 */ /* 0x000fe20000400000 */
[C---:B------:R-:W-:Y:S01]  /*7290*/  FFMA R20, R49.reuse, R2, R20 ;  /* 0x0000000231147223 */ /* 0x040fe20000000014 */
[C---:B------:R-:W-:Y:S01]  /*72a0*/  FFMA R21, R49.reuse, R0, R21 ;  /* 0x0000000031157223 */ /* 0x040fe20000000015 */
[----:B------:R1:W-:Y:S01]  /*72b0*/  STS.128 [R100+0x2000], R52 ;  /* 0x0020003464007388 */ /* 0x0003e20000000c00 */
[----:B------:R-:W-:Y:S02]  /*72c0*/  HADD2.F32 R0, -RZ, R71.H1_H1 ;  /* 0x30000047ff007230 */ /* 0x000fe40000004100 */
[----:B------:R-:W-:Y:S01]  /*72d0*/  FFMA R22, R49, R3, R22 ;  /* 0x0000000331167223 */ /* 0x000fe20000000016 */
[----:B------:R-:W-:Y:S01]  /*72e0*/  FMUL R27, R47, R27 ;  /* 0x0000001b2f1b7220 */ /* 0x000fe20000400000 */
[--C-:B------:R-:W-:Y:S01]  /*72f0*/  HADD2.F32 R2, -RZ, R76.reuse.H0_H0 ;  /* 0x2000004cff027230 */ /* 0x100fe20000004100 */
[----:B------:R-:W-:Y:S01]  /*7300*/  F2FP.F16.F32.PACK_AB R8, R9, R8 ;  /* 0x000000080908723e */ /* 0x000fe200000000ff */
[----:B------:R-:W-:Y:S01]  /*7310*/  HADD2.F32 R3, -RZ, R76.H1_H1 ;  /* 0x3000004cff037230 */ /* 0x000fe20000004100 */
[----:B------:R-:W-:Y:S01]  /*7320*/  F2FP.F16.F32.PACK_AB R9, R15, R10 ;  /* 0x0000000a0f09723e */ /* 0x000fe200000000ff */
[----:B------:R-:W-:Y:S01]  /*7330*/  FMUL R25, R47, R29 ;  /* 0x0000001d2f197220 */ /* 0x000fe20000400000 */
[--C-:B------:R-:W-:Y:S01]  /*7340*/  HADD2.F32 R4, -RZ, R77.reuse.H0_H0 ;  /* 0x2000004dff047230 */ /* 0x100fe20000004100 */
[----:B------:R-:W-:Y:S01]  /*7350*/  F2FP.F16.F32.PACK_AB R10, R13, R12 ;  /* 0x0000000c0d0a723e */ /* 0x000fe200000000ff */
[----:B------:R-:W-:Y:S01]  /*7360*/  FMUL R26, R47, R30 ;  /* 0x0000001e2f1a7220 */ /* 0x000fe20000400000 */
[----:B------:R-:W-:Y:S01]  /*7370*/  F2FP.F16.F32.PACK_AB R11, R19, R14 ;  /* 0x0000000e130b723e */ /* 0x000fe200000000ff */
[C---:B------:R-:W-:Y:S01]  /*7380*/  FFMA R27, R49.reuse, R0, R27 ;  /* 0x00000000311b7223 */ /* 0x040fe2000000001b */
[C---:B------:R-:W-:Y:S01]  /*7390*/  FFMA R24, R49.reuse, R2, R24 ;  /* 0x0000000231187223 */ /* 0x040fe20000000018 */
[----:B------:R-:W-:Y:S02]  /*73a0*/  HADD2.F32 R0, -RZ, R77.H1_H1 ;  /* 0x3000004dff007230 */ /* 0x000fe40000004100 */
[----:B------:R-:W-:Y:S01]  /*73b0*/  FFMA R25, R49, R3, R25 ;  /* 0x0000000331197223 */ /* 0x000fe20000000019 */
[----:B------:R1:W-:Y:S01]  /*73c0*/  STS.128 [R99+0x2010], R8 ;  /* 0x0020100863007388 */ /* 0x0003e20000000c00 */
[----:B------:R-:W-:Y:S01]  /*73d0*/  FMUL R31, R47, R31 ;  /* 0x0000001f2f1f7220 */ /* 0x000fe20000400000 */
[--C-:B------:R-:W-:Y:S02]  /*73e0*/  HADD2.F32 R2, -RZ, R78.reuse.H0_H0 ;  /* 0x2000004eff027230 */ /* 0x100fe40000004100 */
[----:B------:R-:W-:Y:S01]  /*73f0*/  FFMA R26, R49, R4, R26 ;  /* 0x00000004311a7223 */ /* 0x000fe2000000001a */
[----:B------:R-:W-:Y:S02]  /*7400*/  HADD2.F32 R3, -RZ, R78.H1_H1 ;  /* 0x3000004eff037230 */ /* 0x000fe40000004100 */
[----:B------:R-:W-:Y:S01]  /*7410*/  FMUL R29, R47, R33 ;  /* 0x000000212f1d7220 */ /* 0x000fe20000400000 */
[--C-:B------:R-:W-:Y:S01]  /*7420*/  HADD2.F32 R4, -RZ, R79.reuse.H0_H0 ;  /* 0x2000004fff047230 */ /* 0x100fe20000004100 */
[----:B------:R-:W-:Y:S01]  /*7430*/  F2FP.F16.F32.PACK_AB R16, R17, R16 ;  /* 0x000000101110723e */ /* 0x000fe200000000ff */
[----:B------:R-:W-:Y:S01]  /*7440*/  FMUL R30, R47, R34 ;  /* 0x000000222f1e7220 */ /* 0x000fe20000400000 */
        /* <DEDUP_REMOVED lines=14> */
[----:B------:R-:W-:Y:S02]  /*7530*/  F2FP.F16.F32.PACK_AB R27, R35, R30 ;  /* 0x0000001e231b723e */ /* 0x000fe400000000ff */
[----:B------:R-:W-:Y:S02]  /*7540*/  LEA R0, R65, UR48, 0x3 ;  /* 0x0000003041007c11 */ /* 0x000fe4000f8e18ff */
[----:B------:R-:W-:Y:S01]  /*7550*/  @P6 SHF.L.U32 R2, R97, 0x1f, RZ ;  /* 0x0000001f61026819 */ /* 0x000fe200000006ff */
        /* <DEDUP_REMOVED lines=9> */
[----:B------:R-:W-:Y:S02]  /*75f0*/  UIADD3 UR8, UP0, UPT, UR52, 0x680, URZ ;  /* 0x0000068034087890 */ /* 0x000fe4000ff1e0ff */
[----:B------:R-:W-:Y:S02]  /*7600*/  UIADD3 UR5, UPT, UPT, UR41, 0x20, URZ ;  /* 0x0000002029057890 */ /* 0x000fe4000fffe0ff */
[----:B------:R-:W-:Y:S02]  /*7610*/  UIADD3 UR4, UPT, UPT, UR48, 0x2200, URZ ;  /* 0x0000220030047890 */ /* 0x000fe4000fffe0ff */
[----:B------:R-:W-:Y:S01]  /*7620*/  UIADD3.X UR9, UPT, UPT, URZ, UR53, URZ, UP0, !UPT ;  /* 0x00000035ff097290 */ /* 0x000fe200087fe4ff */
[----:B------:R-:W-:Y:S01]  /*7630*/  UMOV UR6, UR42 ;  /* 0x0000002a00067c82 */ /* 0x000fe20008000000 */
[----:B------:R-:W-:Y:S07]  /*7640*/  UMOV UR7, UR36 ;  /* 0x0000002400077c82 */ /* 0x000fee0008000000 */
[----:B------:R2:W-:Y:S01]  /*7650*/  UTMASTG.3D [UR4], [UR8] ;  /* 0x00000004080073b5 */ /* 0x0005e20008010000 */
[----:B------:R0:W-:Y:S01]  /*7660*/  UTMACMDFLUSH ;  /* 0x00000000000079b7 */ /* 0x0001e20000000000 */
[----:B--2---:R-:W-:Y:S04]  /*7670*/  DEPBAR.LE SB0, 0x1 ;  /* 0x000080400000791a */ /* 0x004fe80000000000 */
.L_x_117:
[----:B------:R-:W-:Y:S05]  /*7680*/  BSYNC.RECONVERGENT B0 ;  /* 0x0000000000007941 */ /* 0x000fea0003800200 */
.L_x_116:
[----:B------:R-:W-:Y:S01]  /*7690*/  BAR.SYNC.DEFER_BLOCKING 0x1, 0x80 ;  /* 0x0042000000007b1d */ /* 0x000fe20000010000 */
[----:B------:R-:W-:Y:S04]  /*76a0*/  UIADD3 UR40, UPT, UPT, UR51, 0x1, URZ ;  /* 0x0000000133287890 */ /* 0x000fe8000fffe0ff */
[----:B------:R-:W-:Y:S04]  /*76b0*/  UISETP.NE.AND UP0, UPT, UR40, 0x4, UPT ;  /* 0x000000042800788c */ /* 0x000fe8000bf05270 */
[----:B------:R-:W-:Y:S01]  /*76c0*/  USEL UR40, UR40, URZ, UP0 ;  /* 0x000000ff28287287 */ /* 0x000fe20008000000 */
[----:B------:R2:W-:Y:S01]  /*76d0*/  @P6 SYNCS.ARRIVE.TRANS64.RED.A1T0 RZ, [R72+URZ], RZ ;  /* 0x000000ff48ff69a7 */ /* 0x0005e200081004ff */
[----:B------:R-:W-:Y:S01]  /*76e0*/  BSSY B1, `(.L_x_118) ;  /* 0x0000017000017945 */ /* 0x000fe20003800000 */
[----:B------:R-:W4:Y:S02]  /*76f0*/  @P6 SYNCS.PHASECHK.TRANS64.TRYWAIT P0, [R0+URZ+0x60], R2 ;  /* 0x00006002000065a7 */ /* 0x000f2400080011ff */
[----:B----4-:R-:W-:Y:S01]  /*7700*/  @P6 SEL R66, RZ, 0x1, !P0 ;  /* 0x00000001ff426807 */ /* 0x010fe20004000000 */
[----:B--2---:R-:W-:Y:S06]  /*7710*/  @!P6 BRA `(.L_x_119) ;  /* 0x00000000004ce947 */ /* 0x004fec0003800000 */
        /* <DEDUP_REMOVED lines=9> */
[----:B------:R-:W-:Y:S04]  /*77b0*/  SHF.L.U32 R6, R97, 0x1f, RZ ;  /* 0x0000001f61067819 */ /* 0x000fe800000006ff */
[----:B------:R-:W2:Y:S02]  /*77c0*/  SYNCS.PHASECHK.TRANS64.TRYWAIT P0, [R0+URZ+0x60], R6 ;  /* 0x00006006000075a7 */ /* 0x000ea400080011ff */
[----:B--2---:R-:W-:Y:S05]  /*77d0*/  @!P0 BRA `(.L_x_122) ;  /* 0x0000002400948947 */ /* 0x004fea0003800000 */
.L_x_121:
[----:B------:R-:W-:Y:S05]  /*77e0*/  BSYNC B0 ;  /* 0x0000000000007941 */ /* 0x000fea0003800000 */
.L_x_120:
[----:B------:R-:W-:Y:S02]  /*77f0*/  ISETP.NE.AND P0, PT, R67, RZ, PT ;  /* 0x000000ff4300720c */ /* 0x000fe40003f05270 */
[----:B------:R-:W-:Y:S11]  /*7800*/  IADD3 R65, PT, PT, R65, 0x1, RZ ;  /* 0x0000000141417810 */ /* 0x000ff60007ffe0ff */
[----:B------:R4:W1:Y:S04]  /*7810*/  @P0 LDS.128 R56, [R5] ;  /* 0x0000000005380984 */ /* 0x0008680000000c00 */
[----:B------:R4:W1:Y:S04]  /*7820*/  @P0 LDS.128 R60, [R4+0x10] ;  /* 0x00001000043c0984 */ /* 0x0008680000000c00 */
[----:B------:R4:W1:Y:S04]  /*7830*/  @P0 LDS.128 R68, [R3+0x20] ;  /* 0x0000200003440984 */ /* 0x0008680000000c00 */
[----:B------:R4:W1:Y:S02]  /*7840*/  @P0 LDS.128 R76, [R2+0x30] ;  /* 0x00003000024c0984 */ /* 0x0008640000000c00 */
.L_x_119:
[----:B------:R-:W-:Y:S05]  /*7850*/  BSYNC B1 ;  /* 0x0000000000017941 */ /* 0x000fea0003800000 */
.L_x_118:
        /* <DEDUP_REMOVED lines=21> */
.L_x_123:
        /* <DEDUP_REMOVED lines=146> */
.L_x_125:
[----:B------:R-:W-:Y:S05]  /*82d0*/  BSYNC.RECONVERGENT B0 ;  /* 0x0000000000007941 */ /* 0x000fea0003800200 */
.L_x_124:
        /* <DEDUP_REMOVED lines=21> */
.L_x_129:
[----:B------:R-:W-:Y:S05]  /*8430*/  BSYNC B0 ;  /* 0x0000000000007941 */ /* 0x000fea0003800000 */
.L_x_128:
[----:B------:R-:W-:Y:S11]  /*8440*/  ISETP.NE.AND P0, PT, R67, RZ, PT ;  /* 0x000000ff4300720c */ /* 0x000ff60003f05270 */
[----:B------:R-:W-:Y:S02]  /*8450*/  @!UPT UIADD3 URZ, UPT, UPT, URZ, URZ, URZ ;  /* 0x000000fffffff290 */ /* 0x000fe4000fffe0ff */
[----:B------:R4:W1:Y:S04]  /*8460*/  @P0 LDS.128 R56, [R4] ;  /* 0x0000000004380984 */ /* 0x0008680000000c00 */
[----:B------:R4:W1:Y:S04]  /*8470*/  @P0 LDS.128 R60, [R3+0x10] ;  /* 0x00001000033c0984 */ /* 0x0008680000000c00 */
[----:B------:R4:W1:Y:S04]  /*8480*/  @P0 LDS.128 R68, [R2+0x20] ;  /* 0x0000200002440984 */ /* 0x0008680000000c00 */
[----:B------:R4:W1:Y:S02]  /*8490*/  @P0 LDS.128 R76, [R65+0x30] ;  /* 0x00003000414c0984 */ /* 0x0008640000000c00 */
.L_x_127:
[----:B------:R-:W-:Y:S05]  /*84a0*/  BSYNC B1 ;  /* 0x0000000000017941 */ /* 0x000fea0003800000 */
.L_x_126:
        /* <DEDUP_REMOVED lines=21> */
.L_x_131:
[----:B------:R-:W-:Y:S01]  /*8600*/  ISETP.NE.AND P0, PT, R102, RZ, PT ;  /* 0x000000ff6600720c */ /* 0x000fe20003f05270 */
[----:B------:R-:W-:Y:S05]  /*8610*/  WARPSYNC.ALL ;  /* 0x0000000000007948 */ /* 0x000fea0003800000 */
[----:B------:R-:W-:Y:S01]  /*8620*/  R2UR UR4, R48 ;  /* 0x00000000300472ca */ /* 0x000fe200000e0000 */
[--C-:B-1----:R-:W-:Y:S01]  /*8630*/  HADD2.F32 R0, -RZ, R56.reuse.H0_H0 ;  /* 0x20000038ff007230 */ /* 0x102fe20000004100 */
[----:B------:R-:W-:Y:S01]  /*8640*/  R2UR UR5, R64 ;  /* 0x00000000400572ca */ /* 0x000fe200000e0000 */
[----:B----4-:R-:W-:Y:S01]  /*8650*/  HADD2.F32 R2, -RZ, R56.H1_H1 ;  /* 0x30000038ff027230 */ /* 0x010fe20000004100 */
[----:B------:R-:W-:Y:S01]  /*8660*/  BSSY.RECONVERGENT B0, `(.L_x_132) ;  /* 0x0000089000007945 */ /* 0x000fe20003800200 */
[--C-:B------:R-:W-:Y:S02]  /*8670*/  HADD2.F32 R3, -RZ, R57.reuse.H0_H0 ;  /* 0x20000039ff037230 */ /* 0x100fe40000004100 */
[----:B------:R-:W-:Y:S02]  /*8680*/  HADD2.F32 R48, -RZ, R57.H1_H1 ;  /* 0x30000039ff307230 */ /* 0x000fe40000004100 */
[--C-:B------:R-:W-:Y:S02]  /*8690*/  HADD2.F32 R50, -RZ, R58.reuse.H0_H0 ;  /* 0x2000003aff327230 */ /* 0x100fe40000004100 */
[----:B------:R-:W-:Y:S02]  /*86a0*/  HADD2.F32 R51, -RZ, R58.H1_H1 ;  /* 0x3000003aff337230 */ /* 0x000fe40000004100 */
[----:B------:R-:W1:Y:S01]  /*86b0*/  LDTM.x32 R4, tmem[UR4+0x60] ;  /* 0x00006004000479ee */ /* 0x000e6200082c0000 */
[----:B------:R-:W-:Y:S01]  /*86c0*/  NOP ;  /* 0x0000000000007918 */ /* 0x000fe20000000000 */
[----:B------:R-:W-:Y:S01]  /*86d0*/  UIADD3 UR5, UPT, UPT, UR5, 0xf0, URZ ;  /* 0x000000f005057890 */ /* 0x000fe2000fffe0ff */
[--C-:B------:R-:W-:Y:S02]  /*86e0*/  HADD2.F32 R52, -RZ, R59.reuse.H0_H0 ;  /* 0x2000003bff347230 */ /* 0x100fe40000004100 */
[----:B------:R-:W-:Y:S01]  /*86f0*/  HADD2.F32 R53, -RZ, R59.H1_H1 ;  /* 0x3000003bff357230 */ /* 0x000fe20000004100 */
[----:B------:R-:W-:Y:S01]  /*8700*/  UPRMT UR5, UR37, 0x654, UR5 ;  /* 0x0000065425057896 */ /* 0x000fe20008000005 */
[--C-:B------:R-:W-:Y:S02]  /*8710*/  HADD2.F32 R54, -RZ, R60.reuse.H0_H0 ;  /* 0x2000003cff367230 */ /* 0x100fe40000004100 */
[----:B------:R-:W-:Y:S02]  /*8720*/  HADD2.F32 R55, -RZ, R60.H1_H1 ;  /* 0x3000003cff377230 */ /* 0x000fe40000004100 */
[--C-:B------:R-:W-:Y:S02]  /*8730*/  HADD2.F32 R56, -RZ, R61.reuse.H0_H0 ;  /* 0x2000003dff387230 */ /* 0x100fe40000004100 */
[----:B------:R-:W-:Y:S02]  /*8740*/  HADD2.F32 R57, -RZ, R61.H1_H1 ;  /* 0x3000003dff397230 */ /* 0x000fe40000004100 */
[----:B-1----:R-:W-:Y:S01]  /*8750*/  SYNCS.ARRIVE.TRANS64.RED.A1T0 RZ, [UR5], RZ ;  /* 0x000000ffffff79a7 */ /* 0x002fe20008100405 */
[--C-:B------:R-:W-:Y:S02]  /*8760*/  HADD2.F32 R58, -RZ, R62.reuse.H0_H0 ;  /* 0x2000003eff3a7230 */ /* 0x100fe40000004100 */
[----:B------:R-:W-:Y:S02]  /*8770*/  HADD2.F32 R59, -RZ, R62.H1_H1 ;  /* 0x3000003eff3b7230 */ /* 0x000fe40000004100 */
[--C-:B------:R-:W-:Y:S02]  /*8780*/  HADD2.F32 R60, -RZ, R63.reuse.H0_H0 ;  /* 0x2000003fff3c7230 */ /* 0x100fe40000004100 */
[----:B------:R-:W-:Y:S02]  /*8790*/  HADD2.F32 R61, -RZ, R63.H1_H1 ;  /* 0x3000003fff3d7230 */ /* 0x000fe40000004100 */
[C---:B------:R-:W-:Y:S01]  /*87a0*/  FMUL R4, R47.reuse, R4 ;  /* 0x000000042f047220 */ /* 0x040fe20000400000 */
[C---:B------:R-:W-:Y:S01]  /*87b0*/  FMUL R5, R47.reuse, R5 ;  /* 0x000000052f057220 */ /* 0x040fe20000400000 */
[C---:B------:R-:W-:Y:S01]  /*87c0*/  FMUL R6, R47.reuse, R6 ;  /* 0x000000062f067220 */ /* 0x040fe20000400000 */
[----:B------:R-:W-:Y:S01]  /*87d0*/  FMUL R7, R47, R7 ;  /* 0x000000072f077220 */ /* 0x000fe20000400000 */
[C---:B------:R-:W-:Y:S01]  /*87e0*/  FFMA R4, R49.reuse, R0, R4 ;  /* 0x0000000031047223 */ /* 0x040fe20000000004 */
[C---:B------:R-:W-:Y:S01]  /*87f0*/  FFMA R5, R49.reuse, R2, R5 ;  /* 0x0000000231057223 */ /* 0x040fe20000000005 */
[C---:B------:R-:W-:Y:S01]  /*8800*/  FFMA R6, R49.reuse, R3, R6 ;  /* 0x0000000331067223 */ /* 0x040fe20000000006 */
[----:B------:R-:W-:Y:S01]  /*8810*/  FFMA R7, R49, R48, R7 ;  /* 0x0000003031077223 */ /* 0x000fe20000000007 */
[C---:B------:R-:W-:Y:S01]  /*8820*/  FMUL R8, R47.reuse, R8 ;  /* 0x000000082f087220 */ /* 0x040fe20000400000 */
[----:B------:R-:W-:Y:S01]  /*8830*/  FMUL R9, R47, R9 ;  /* 0x000000092f097220 */ /* 0x000fe20000400000 */
[----:B------:R-:W-:Y:S01]  /*8840*/  F2FP.F16.F32.PACK_AB R4, R5, R4 ;  /* 0x000000040504723e */ /* 0x000fe200000000ff */
[----:B------:R-:W-:Y:S01]  /*8850*/  FMUL R0, R47, R10 ;  /* 0x0000000a2f007220 */ /* 0x000fe20000400000 */
[----:B------:R-:W-:Y:S01]  /*8860*/  F2FP.F16.F32.PACK_AB R5, R7, R6 ;  /* 0x000000060705723e */ /* 0x000fe200000000ff */
[C---:B------:R-:W-:Y:S01]  /*8870*/  FFMA R8, R49.reuse, R50, R8 ;  /* 0x0000003231087223 */ /* 0x040fe20000000008 */
[C---:B------:R-:W-:Y:S01]  /*8880*/  FFMA R9, R49.reuse, R51, R9 ;  /* 0x0000003331097223 */ /* 0x040fe20000000009 */
[----:B------:R-:W-:Y:S01]  /*8890*/  FFMA R0, R49, R52, R0 ;  /* 0x0000003431007223 */ /* 0x000fe20000000000 */
[C---:B------:R-:W-:Y:S01]  /*88a0*/  FMUL R2, R47.reuse, R11 ;  /* 0x0000000b2f027220 */ /* 0x040fe20000400000 */
[C---:B------:R-:W-:Y:S01]  /*88b0*/  FMUL R3, R47.reuse, R12 ;  /* 0x0000000c2f037220 */ /* 0x040fe20000400000 */
[----:B------:R-:W-:Y:S01]  /*88c0*/  FMUL R10, R47, R13 ;  /* 0x0000000d2f0a7220 */ /* 0x000fe20000400000 */
[----:B------:R-:W-:Y:S01]  /*88d0*/  F2FP.F16.F32.PACK_AB R6, R9, R8 ;  /* 0x000000080906723e */ /* 0x000fe200000000ff */
[C---:B------:R-:W-:Y:S01]  /*88e0*/  FFMA R2, R49.reuse, R53, R2 ;  /* 0x0000003531027223 */ /* 0x040fe20000000002 */
[C---:B------:R-:W-:Y:S01]  /*88f0*/  FFMA R3, R49.reuse, R54, R3 ;  /* 0x0000003631037223 */ /* 0x040fe20000000003 */
[----:B------:R-:W-:Y:S01]  /*8900*/  FFMA R10, R49, R55, R10 ;  /* 0x00000037310a7223 */ /* 0x000fe2000000000a */
[C---:B------:R-:W-:Y:S01]  /*8910*/  FMUL R11, R47.reuse, R14 ;  /* 0x0000000e2f0b7220 */ /* 0x040fe20000400000 */
[C---:B------:R-:W-:Y:S01]  /*8920*/  FMUL R15, R47.reuse, R15 ;  /* 0x0000000f2f0f7220 */ /* 0x040fe20000400000 */
[C---:B------:R-:W-:Y:S01]  /*8930*/  FMUL R12, R47.reuse, R16 ;  /* 0x000000102f0c7220 */ /* 0x040fe20000400000 */
[----:B------:R-:W-:Y:S01]  /*8940*/  FMUL R13, R47, R17 ;  /* 0x000000112f0d7220 */ /* 0x000fe20000400000 */
[----:B------:R-:W-:Y:S01]  /*8950*/  FFMA R11, R49, R56, R11 ;  /* 0x00000038310b7223 */ /* 0x000fe2000000000b */
[----:B------:R-:W-:Y:S01]  /*8960*/  FMUL R14, R47, R18 ;  /* 0x000000122f0e7220 */ /* 0x000fe20000400000 */
[----:B------:R-:W-:Y:S01]  /*8970*/  FFMA R15, R49, R57, R15 ;  /* 0x00000039310f7223 */ /* 0x000fe2000000000f */
[--C-:B------:R-:W-:Y:S02]  /*8980*/  HADD2.F32 R62, -RZ, R68.reuse.H0_H0 ;  /* 0x20000044ff3e7230 */ /* 0x100fe40000004100 */
[----:B------:R-:W-:Y:S01]  /*8990*/  FMUL R19, R47, R19 ;  /* 0x000000132f137220 */ /* 0x000fe20000400000 */
[----:B------:R-:W-:Y:S01]  /*89a0*/  F2FP.F16.F32.PACK_AB R7, R2, R0 ;  /* 0x000000000207723e */ /* 0x000fe200000000ff */
[----:B------:R-:W-:Y:S01]  /*89b0*/  FFMA R12, R49, R58, R12 ;  /* 0x0000003a310c7223 */ /* 0x000fe2000000000c */
[----:B------:R-:W-:Y:S02]  /*89c0*/  HADD2.F32 R63, -RZ, R68.H1_H1 ;  /* 0x30000044ff3f7230 */ /* 0x000fe40000004100 */
[----:B------:R-:W-:Y:S01]  /*89d0*/  FMUL R16, R47, R20 ;  /* 0x000000142f107220 */ /* 0x000fe20000400000 */
[----:B------:R-:W-:Y:S01]  /*89e0*/  FFMA R13, R49, R59, R13 ;  /* 0x0000003b310d7223 */ /* 0x000fe2000000000d */
[----:B------:R1:W-:Y:S01]  /*89f0*/  STS.128 [R100+0x6000], R4 ;  /* 0x0060000464007388 */ /* 0x0003e20000000c00 */
[--C-:B------:R-:W-:Y:S02]  /*8a00*/  HADD2.F32 R64, -RZ, R69.reuse.H0_H0 ;  /* 0x20000045ff407230 */ /* 0x100fe40000004100 */
[----:B------:R-:W-:Y:S01]  /*8a10*/  FMUL R17, R47, R21 ;  /* 0x000000152f117220 */ /* 0x000fe20000400000 */
[----:B------:R-:W-:Y:S01]  /*8a20*/  FFMA R14, R49, R60, R14 ;  /* 0x0000003c310e7223 */ /* 0x000fe2000000000e */
[----:B------:R-:W-:Y:S02]  /*8a30*/  HADD2.F32 R65, -RZ, R69.H1_H1 ;  /* 0x30000045ff417230 */ /* 0x000fe40000004100 */
[----:B------:R-:W-:Y:S01]  /*8a40*/  FMUL R18, R47, R22 ;  /* 0x000000162f127220 */ /* 0x000fe20000400000 */
[----:B------:R-:W-:Y:S01]  /*8a50*/  FFMA R19, R49, R61, R19 ;  /* 0x0000003d31137223 */ /* 0x000fe20000000013 */
        /* <DEDUP_REMOVED lines=11> */
[----:B------:R-:W-:Y:S01]  /*8b10*/  F2FP.F16.F32.PACK_AB R8, R10, R3 ;  /* 0x000000030a08723e */ /* 0x000fe200000000ff */
[----:B------:R-:W-:Y:S01]  /*8b20*/  FFMA R23, R49, R65, R23 ;  /* 0x0000004131177223 */ /* 0x000fe20000000017 */
[----:B------:R-:W-:Y:S01]  /*8b30*/  F2FP.F16.F32.PACK_AB R9, R15, R11 ;  /* 0x0000000b0f09723e */ /* 0x000fe200000000ff */
[--C-:B------:R-:W-:Y:S02]  /*8b40*/  HADD2.F32 R70, -RZ, R76.reuse.H0_H0 ;  /* 0x2000004cff467230 */ /* 0x100fe40000004100 */
[----:B------:R-:W-:Y:S01]  /*8b50*/  FMUL R27, R47, R27 ;  /* 0x0000001b2f1b7220 */ /* 0x000fe20000400000 */
[----:B------:R-:W-:Y:S01]  /*8b60*/  F2FP.F16.F32.PACK_AB R10, R13, R12 ;  /* 0x0000000c0d0a723e */ /* 0x000fe200000000ff */
[----:B------:R-:W-:Y:S01]  /*8b70*/  FFMA R20, R49, R66, R20 ;  /* 0x0000004231147223 */ /* 0x000fe20000000014 */
[----:B------:R-:W-:Y:S01]  /*8b80*/  F2FP.F16.F32.PACK_AB R11, R19, R14 ;  /* 0x0000000e130b723e */ /* 0x000fe200000000ff */
[----:B------:R-:W-:Y:S02]  /*8b90*/  HADD2.F32 R71, -RZ, R76.H1_H1 ;  /* 0x3000004cff477230 */ /* 0x000fe40000004100 */
[----:B------:R-:W-:Y:S01]  /*8ba0*/  FMUL R24, R47, R28 ;  /* 0x0000001c2f187220 */ /* 0x000fe20000400000 */
[----:B------:R-:W-:Y:S01]  /*8bb0*/  FFMA R21, R49, R67, R21 ;  /* 0x0000004331157223 */ /* 0x000fe20000000015 */
[--C-:B------:R-:W-:Y:S01]  /*8bc0*/  HADD2.F32 R72, -RZ, R77.reuse.H0_H0 ;  /* 0x2000004dff487230 */ /* 0x100fe20000004100 */
[----:B------:R1:W-:Y:S01]  /*8bd0*/  STS.128 [R99+0x6010], R8 ;  /* 0x0060100863007388 */ /* 0x0003e20000000c00 */
        /* <DEDUP_REMOVED lines=49> */
.L_x_133:
[----:B------:R-:W-:Y:S05]  /*8ef0*/  BSYNC.RECONVERGENT B0 ;  /* 0x0000000000007941 */ /* 0x000fea0003800200 */
.L_x_132:
[----:B------:R-:W-:Y:S01]  /*8f00*/  BAR.SYNC.DEFER_BLOCKING 0x1, 0x80 ;  /* 0x0042000000007b1d */ /* 0x000fe20000010000 */
[----:B------:R-:W-:Y:S01]  /*8f10*/  UISETP.NE.AND UP0, UPT, UR49, -0x4, UPT ;  /* 0xfffffffc3100788c */ /* 0x000fe2000bf05270 */
[----:B------:R-:W-:Y:S08]  /*8f20*/  IADD3 R45, PT, PT, R45, 0x1, RZ ;  /* 0x000000012d2d7810 */ /* 0x000ff00007ffe0ff */
[----:B------:R-:W-:Y:S05]  /*8f30*/  BRA.U !UP0, `(.L_x_134) ;  /* 0x0000000108287547 */ /* 0x000fea000b800000 */
[----:B------:R-:W-:Y:S01]  /*8f40*/  ISETP.NE.AND P0, PT, R107, RZ, PT ;  /* 0x000000ff6b00720c */ /* 0x000fe20003f05270 */
[----:B------:R-:W-:Y:S01]  /*8f50*/  IMAD.U32 R2, RZ, RZ, UR51 ;  /* 0x00000033ff027e24 */ /* 0x000fe2000f8e00ff */
[----:B------:R-:W-:Y:S01]  /*8f60*/  UIADD3 UR51, UPT, UPT, UR51, 0x1, URZ ;  /* 0x0000000133337890 */ /* 0x000fe2000fffe0ff */
[----:B------:R-:W-:Y:S03]  /*8f70*/  IMAD.U32 R0, RZ, RZ, UR37 ;  /* 0x00000025ff007e24 */ /* 0x000fe6000f8e00ff */
[----:B------:R-:W-:Y:S04]  /*8f80*/  UISETP.NE.AND UP0, UPT, UR51, 0x4, UPT ;  /* 0x000000043300788c */ /* 0x000fe8000bf05270 */
[----:B------:R-:W-:Y:S03]  /*8f90*/  USEL UR51, UR51, URZ, UP0 ;  /* 0x000000ff33337287 */ /* 0x000fe60008000000 */
[----:B------:R-:W-:Y:S05]  /*8fa0*/  @P0 LEA R2, R2, UR48, 0x3 ;  /* 0x0000003002020c11 */ /* 0x000fea000f8e18ff */
[----:B------:R-:W-:Y:S05]  /*8fb0*/  @P0 VIADD R2, R2, 0x80 ;  /* 0x0000008002020836 */ /* 0x000fea0000000000 */
[----:B------:R-:W-:Y:S04]  /*8fc0*/  @P0 PRMT R0, R0, 0x654, R2 ;  /* 0x0000065400000816 */ /* 0x000fe80000000002 */
[----:B------:R2:W-:Y:S03]  /*8fd0*/  @P0 SYNCS.ARRIVE.TRANS64.RED.A1T0 RZ, [R0+URZ], RZ ;  /* 0x000000ff00ff09a7 */ /* 0x0005e600081004ff */
.L_x_134:
[----:B------:R-:W-:Y:S01]  /*8fe0*/  ISETP.NE.AND P2, PT, R103, RZ, PT ;  /* 0x000000ff6700720c */ /* 0x000fe20003f45270 */
[----:B------:R-:W-:Y:S01]  /*8ff0*/  UIADD3 UR49, UPT, UPT, UR49, 0x4, URZ ;  /* 0x0000000431317890 */ /* 0x000fe2000fffe0ff */
[----:B------:R-:W-:Y:S01]  /*9000*/  ISETP.NE.AND P0, PT, R105, 0x2, PT ;  /* 0x000000026900780c */ /* 0x000fe20003f05270 */
[----:B------:R-:W-:Y:S01]  /*9010*/  IMAD.IADD R20, R43, 0x1, R86 ;  /* 0x000000012b147824 */ /* 0x000fe200078e0256 */
[----:B------:R-:W-:Y:S01]  /*9020*/  ISETP.NE.AND P1, PT, R45, 0x4, PT ;  /* 0x000000042d00780c */ /* 0x000fe20003f25270 */
[----:B------:R-:W-:Y:S01]  /*9030*/  IMAD.IADD R21, R44, 0x1, R87 ;  /* 0x000000012c157824 */ /* 0x000fe200078e0257 */
[----:B------:R-:W-:Y:S02]  /*9040*/  SEL R2, RZ, 0x1, P0 ;  /* 0x00000001ff027807 */ /* 0x000fe40000000000 */
[----:B--2---:R-:W-:Y:S02]  /*9050*/  SEL R0, RZ, 0x1, P1 ;  /* 0x00000001ff007807 */ /* 0x004fe40000800000 */
[----:B------:R-:W-:Y:S02]  /*9060*/  LOP3.LUT R95, R95, R2, RZ, 0x3c, !PT ;  /* 0x000000025f5f7212 */ /* 0x000fe400078e3cff */
[----:B------:R-:W-:Y:S02]  /*9070*/  LOP3.LUT R96, R96, R0, RZ, 0x3c, !PT ;  /* 0x0000000060607212 */ /* 0x000fe400078e3cff */
[----:B------:R-:W-:Y:S02]  /*9080*/  @P2 R2UR UR36, R94 ;  /* 0x000000005e2422ca */ /* 0x000fe400000e0000 */
[----:B------:R-:W-:Y:S02]  /*9090*/  SEL R105, R105, RZ, P0 ;  /* 0x000000ff69697207 */ /* 0x000fe40000000000 */
[----:B------:R-:W-:Y:S01]  /*90a0*/  SEL R45, R45, RZ, P1 ;  /* 0x000000ff2d2d7207 */ /* 0x000fe20000800000 */
[----:B------:R-:W-:Y:S10]  /*90b0*/  @P2 BRA `(.L_x_135) ;  /* 0xffffffc000502947 */ /* 0x000ff4000383ffff */
[----:B------:R-:W-:-:S09]  /*90c0*/  UISETP.NE.AND UP0, UPT, UR50, URZ, UPT ;  /* 0x000000ff3200728c */ /* 0x000fd2000bf05270 */
[----:B------:R-:W-:Y:S05]  /*90d0*/  BRA.U !UP0, `(.L_x_136) ;  /* 0x0000000108487547 */ /* 0x000fea000b800000 */
[----:B------:R-:W2:Y:S02]  /*90e0*/  LDCU.64 UR4, c[0x0][0x890] ;  /* 0x00011200ff0477ac */ /* 0x000ea40008000a00 */
[----:B--2---:R-:W-:-:S04]  /*90f0*/  UISETP.NE.U32.AND UP0, UPT, UR4, URZ, UPT ;  /* 0x000000ff0400728c */ /* 0x004fc8000bf05070 */
[----:B------:R-:W-:-:S09]  /*9100*/  UISETP.NE.AND.EX UP0, UPT, UR5, URZ, UPT, UP0 ;  /* 0x000000ff0500728c */ /* 0x000fd2000bf05300 */
[----:B------:R-:W-:Y:S05]  /*9110*/  BRA.U UP0, `(.L_x_137) ;  /* 0x00000001000c7547 */ /* 0x000fea000b800000 */
[----:B------:R-:W-:-:S13]  /*9120*/  FSETP.NEU.AND P0, PT, R49, RZ, PT ;  /* 0x000000ff3100720b */ /* 0x000fda0003f0d000 */
[----:B------:R-:W-:Y:S05]  /*9130*/  @!P0 EXIT ;  /* 0x000000000000894d */ /* 0x000fea0003800000 */
[----:B------:R-:W-:Y:S05]  /*9140*/  BRA `(.L_x_136) ;  /* 0x00000000002c7947 */ /* 0x000fea0003800000 */
.L_x_137:
[----:B------:R-:W-:Y:S01]  /*9150*/  ISETP.NE.AND P0, PT, R104, RZ, PT ;  /* 0x000000ff6800720c */ /* 0x000fe20003f05270 */
[----:B------:R-:W-:-:S12]  /*9160*/  BSSY.RECONVERGENT B0, `(.L_x_136) ;  /* 0x0000009000007945 */ /* 0x000fd80003800200 */
[----:B------:R-:W-:Y:S05]  /*9170*/  @P0 BRA `(.L_x_138) ;  /* 0x0000000000140947 */ /* 0x000fea0003800000 */
[----:B------:R-:W2:Y:S02]  /*9180*/  LDCU.64 UR4, c[0x0][0x888] ;  /* 0x00011100ff0477ac */ /* 0x000ea40008000a00 */
[----:B--2---:R-:W-:-:S04]  /*9190*/  ISETP.NE.U32.AND P0, PT, RZ, UR4, PT ;  /* 0x00000004ff007c0c */ /* 0x004fc8000bf05070 */
[----:B------:R-:W-:-:S13]  /*91a0*/  ISETP.NE.AND.EX P0, PT, RZ, UR5, PT, P0 ;  /* 0x00000005ff007c0c */ /* 0x000fda000bf05300 */
[----:B------:R-:W-:Y:S05]  /*91b0*/  @!P0 EXIT ;  /* 0x000000000000894d */ /* 0x000fea0003800000 */
[----:B------:R-:W-:Y:S05]  /*91c0*/  BRA `(.L_x_139) ;  /* 0x0000000000087947 */ /* 0x000fea0003800000 */
.L_x_138:
[----:B------:R-:W-:-:S13]  /*91d0*/  FSETP.NEU.AND P0, PT, R49, RZ, PT ;  /* 0x000000ff3100720b */ /* 0x000fda0003f0d000 */
[----:B------:R-:W-:Y:S05]  /*91e0*/  @!P0 EXIT ;  /* 0x000000000000894d */ /* 0x000fea0003800000 */
.L_x_139:
[----:B------:R-:W-:Y:S05]  /*91f0*/  BSYNC.RECONVERGENT B0 ;  /* 0x0000000000007941 */ /* 0x000fea0003800200 */
.L_x_136:
[----:B------:R-:W-:Y:S01]  /*9200*/  ULEA UR4, UR51, UR48, 0x3 ;  /* 0x0000003033047291 */ /* 0x000fe2000f8e18ff */
[----:B------:R-:W-:-:S04]  /*9210*/  DEPBAR.LE SB0, 0x0 ;  /* 0x000080000000791a */ /* 0x000fc80000000000 */
[----:B------:R-:W-:-:S04]  /*9220*/  UIADD3 UR4, UPT, UPT, UR4, 0x80, URZ ;  /* 0x0000008004047890 */ /* 0x000fc8000fffe0ff */
[----:B------:R-:W-:-:S09]  /*9230*/  UPRMT UR4, UR37, 0x654, UR4 ;  /* 0x0000065425047896 */ /* 0x000fd20008000004 */
[----:B------:R-:W-:Y:S01]  /*9240*/  SYNCS.ARRIVE.TRANS64.RED.A1T0 RZ, [UR4], RZ ;  /* 0x000000ffffff79a7 */ /* 0x000fe20008100404 */
[----:B------:R-:W-:Y:S05]  /*9250*/  EXIT ;  /* 0x000000000000794d */ /* 0x000fea0003800000 */
.L_x_24:
[----:B--2---:R2:W4:Y:S02]  /*9260*/  SYNCS.PHASECHK.TRANS64.TRYWAIT P0, [R2+URZ+0x120], R3 ;  /* 0x00012003020075a7 */ /* 0x00452400080011ff */
[----:B----4-:R-:W-:Y:S05]  /*9270*/  @!P0 NANOSLEEP.SYNCS 0x989680 ;  /* 0x009896800000895d */ /* 0x010fea0003900000 */
[----:B------:R-:W4:Y:S02]  /*9280*/  @!P0 SYNCS.PHASECHK.TRANS64 P0, [R2+URZ+0x120], R3 ;  /* 0x00012003020085a7 */ /* 0x000f2400080010ff */
[----:B----4-:R-:W-:Y:S05]  /*9290*/  @!P0 BRA `(.L_x_24) ;  /* 0xfffffffc00f08947 */ /* 0x010fea000383ffff */
[----:B------:R-:W-:Y:S05]  /*92a0*/  BRA `(.L_x_140) ;  /* 0xffffff8400647947 */ /* 0x000fea000383ffff */
.L_x_27:
[----:B-1----:R-:W-:-:S07]  /*92b0*/  MOV R2, UR33 ;  /* 0x0000002100027c02 */ /* 0x002fce0008000f00 */
.L_x_141:
[----:B-1----:R1:W2:Y:S02]  /*92c0*/  SYNCS.PHASECHK.TRANS64.TRYWAIT P0, [R2+URZ+0x30], R4 ;  /* 0x00003004020075a7 */ /* 0x0022a400080011ff */
[----:B--2---:R-:W-:Y:S05]  /*92d0*/  @!P0 NANOSLEEP.SYNCS 0x989680 ;  /* 0x009896800000895d */ /* 0x004fea0003900000 */
[----:B------:R-:W2:Y:S02]  /*92e0*/  @!P0 SYNCS.PHASECHK.TRANS64 P0, [R2+URZ+0x30], R4 ;  /* 0x00003004020085a7 */ /* 0x000ea400080010ff */
[----:B--2---:R-:W-:Y:S05]  /*92f0*/  @!P0 BRA `(.L_x_141) ;  /* 0xfffffffc00f08947 */ /* 0x004fea000383ffff */
[----:B------:R-:W-:Y:S05]  /*9300*/  BRA `(.L_x_26) ;  /* 0xffffff8400bc7947 */ /* 0x000fea000383ffff */
.L_x_34:
[----:B-1----:R-:W-:-:S07]  /*9310*/  MOV R2, UR33 ;  /* 0x0000002100027c02 */ /* 0x002fce0008000f00 */
.L_x_142:
[----:B-1----:R1:W2:Y:S02]  /*9320*/  SYNCS.PHASECHK.TRANS64.TRYWAIT P0, [R2+URZ+0x30], R4 ;  /* 0x00003004020075a7 */ /* 0x0022a400080011ff */
[----:B--2---:R-:W-:Y:S05]  /*9330*/  @!P0 NANOSLEEP.SYNCS 0x989680 ;  /* 0x009896800000895d */ /* 0x004fea0003900000 */
[----:B------:R-:W2:Y:S02]  /*9340*/  @!P0 SYNCS.PHASECHK.TRANS64 P0, [R2+URZ+0x30], R4 ;  /* 0x00003004020085a7 */ /* 0x000ea400080010ff */
[----:B--2---:R-:W-:Y:S05]  /*9350*/  @!P0 BRA `(.L_x_142) ;  /* 0xfffffffc00f08947 */ /* 0x004fea000383ffff */
[----:B------:R-:W-:Y:S05]  /*9360*/  BRA `(.L_x_33) ;  /* 0xffffff8800b07947 */ /* 0x000fea000383ffff */
.L_x_39:
[----:B-1----:R1:W2:Y:S02]  /*9370*/  SYNCS.PHASECHK.TRANS64.TRYWAIT P0, [R2+URZ+0xb0], R3 ;  /* 0x0000b003020075a7 */ /* 0x0022a400080011ff */
[----:B--2---:R-:W-:Y:S05]  /*9380*/  @!P0 NANOSLEEP.SYNCS 0x989680 ;  /* 0x009896800000895d */ /* 0x004fea0003900000 */
[----:B------:R-:W2:Y:S02]  /*9390*/  @!P0 SYNCS.PHASECHK.TRANS64 P0, [R2+URZ+0xb0], R3 ;  /* 0x0000b003020085a7 */ /* 0x000ea400080010ff */
[----:B--2---:R-:W-:Y:S05]  /*93a0*/  @!P0 BRA `(.L_x_39) ;  /* 0xfffffffc00f08947 */ /* 0x004fea000383ffff */
[----:B------:R-:W-:Y:S05]  /*93b0*/  BRA `(.L_x_143) ;  /* 0xffffff8c007c7947 */ /* 0x000fea000383ffff */
.L_x_43:
[----:B---3--:R-:W-:-:S07]  /*93c0*/  MOV R0, UR4 ;  /* 0x0000000400007c02 */ /* 0x008fce0008000f00 */
.L_x_144:
[----:B-1----:R1:W2:Y:S02]  /*93d0*/  SYNCS.PHASECHK.TRANS64.TRYWAIT P0, [R0+URZ], R2 ;  /* 0x00000002000075a7 */ /* 0x0022a400080011ff */
[----:B--2---:R-:W-:Y:S05]  /*93e0*/  @!P0 NANOSLEEP.SYNCS 0x989680 ;  /* 0x009896800000895d */ /* 0x004fea0003900000 */
[----:B------:R-:W2:Y:S02]  /*93f0*/  @!P0 SYNCS.PHASECHK.TRANS64 P0, [R0+URZ], R2 ;  /* 0x00000002000085a7 */ /* 0x000ea400080010ff */
[----:B--2---:R-:W-:Y:S05]  /*9400*/  @!P0 BRA `(.L_x_144) ;  /* 0xfffffffc00f08947 */ /* 0x004fea000383ffff */
[----:B------:R-:W-:Y:S05]  /*9410*/  BRA `(.L_x_145) ;  /* 0xffffff9000ec7947 */ /* 0x000fea000383ffff */
.L_x_44:
[----:B---3--:R-:W-:-:S07]  /*9420*/  MOV R0, UR4 ;  /* 0x0000000400007c02 */ /* 0x008fce0008000f00 */
.L_x_146:
[----:B-1----:R1:W2:Y:S02]  /*9430*/  SYNCS.PHASECHK.TRANS64.TRYWAIT P0, [R0+URZ], R3 ;  /* 0x00000003000075a7 */ /* 0x0022a400080011ff */
[----:B--2---:R-:W-:Y:S05]  /*9440*/  @!P0 NANOSLEEP.SYNCS 0x989680 ;  /* 0x009896800000895d */ /* 0x004fea0003900000 */
[----:B------:R-:W2:Y:S02]  /*9450*/  @!P0 SYNCS.PHASECHK.TRANS64 P0, [R0+URZ], R3 ;  /* 0x00000003000085a7 */ /* 0x000ea400080010ff */
[----:B--2---:R-:W-:Y:S05]  /*9460*/  @!P0 BRA `(.L_x_146) ;  /* 0xfffffffc00f08947 */ /* 0x004fea000383ffff */
[----:B------:R-:W-:Y:S05]  /*9470*/  BRA `(.L_x_147) ;  /* 0xffffff9000f87947 */ /* 0x000fea000383ffff */
.L_x_45:
[----:B---3--:R-:W-:-:S07]  /*9480*/  MOV R0, UR4 ;  /* 0x0000000400007c02 */ /* 0x008fce0008000f00 */
.L_x_148:
[----:B-1----:R1:W2:Y:S02]  /*9490*/  SYNCS.PHASECHK.TRANS64.TRYWAIT P0, [R0+URZ], R3 ;  /* 0x00000003000075a7 */ /* 0x0022a400080011ff */
[----:B--2---:R-:W-:Y:S05]  /*94a0*/  @!P0 NANOSLEEP.SYNCS 0x989680 ;  /* 0x009896800000895d */ /* 0x004fea0003900000 */
[----:B------:R-:W2:Y:S02]  /*94b0*/  @!P0 SYNCS.PHASECHK.TRANS64 P0, [R0+URZ], R3 ;  /* 0x00000003000085a7 */ /* 0x000ea400080010ff */
[----:B--2---:R-:W-:Y:S05]  /*94c0*/  @!P0 BRA `(.L_x_148) ;  /* 0xfffffffc00f08947 */ /* 0x004fea000383ffff */
[----:B------:R-:W-:Y:S05]  /*94d0*/  BRA `(.L_x_149) ;  /* 0xffffff9400047947 */ /* 0x000fea000383ffff */
.L_x_46:
[----:B---3--:R-:W-:-:S07]  /*94e0*/  MOV R0, UR4 ;  /* 0x0000000400007c02 */ /* 0x008fce0008000f00 */
.L_x_150:
[----:B-1----:R1:W2:Y:S02]  /*94f0*/  SYNCS.PHASECHK.TRANS64.TRYWAIT P0, [R0+URZ], R3 ;  /* 0x00000003000075a7 */ /* 0x0022a400080011ff */
[----:B--2---:R-:W-:Y:S05]  /*9500*/  @!P0 NANOSLEEP.SYNCS 0x989680 ;  /* 0x009896800000895d */ /* 0x004fea0003900000 */
[----:B------:R-:W2:Y:S02]  /*9510*/  @!P0 SYNCS.PHASECHK.TRANS64 P0, [R0+URZ], R3 ;  /* 0x00000003000085a7 */ /* 0x000ea400080010ff */
[----:B--2---:R-:W-:Y:S05]  /*9520*/  @!P0 BRA `(.L_x_150) ;  /* 0xfffffffc00f08947 */ /* 0x004fea000383ffff */
[----:B------:R-:W-:Y:S05]  /*9530*/  BRA `(.L_x_151) ;  /* 0xffffff9400107947 */ /* 0x000fea000383ffff */
.L_x_47:
[----:B---3--:R-:W-:-:S07]  /*9540*/  MOV R0, UR4 ;  /* 0x0000000400007c02 */ /* 0x008fce0008000f00 */
.L_x_152:
[----:B-1----:R1:W2:Y:S02]  /*9550*/  SYNCS.PHASECHK.TRANS64.TRYWAIT P0, [R0+URZ], R3 ;  /* 0x00000003000075a7 */ /* 0x0022a400080011ff */
[----:B--2---:R-:W-:Y:S05]  /*9560*/  @!P0 NANOSLEEP.SYNCS 0x989680 ;  /* 0x009896800000895d */ /* 0x004fea0003900000 */
[----:B------:R-:W2:Y:S02]  /*9570*/  @!P0 SYNCS.PHASECHK.TRANS64 P0, [R0+URZ], R3 ;  /* 0x00000003000085a7 */ /* 0x000ea400080010ff */
[----:B--2---:R-:W-:Y:S05]  /*9580*/  @!P0 BRA `(.L_x_152) ;  /* 0xfffffffc00f08947 */ /* 0x004fea000383ffff */
[----:B------:R-:W-:Y:S05]  /*9590*/  BRA `(.L_x_153) ;  /* 0xffffff94001c7947 */ /* 0x000fea000383ffff */
.L_x_50:
[----:B-1----:R1:W2:Y:S02]  /*95a0*/  SYNCS.PHASECHK.TRANS64.TRYWAIT P0, [R0+URZ+0x110], R4 ;  /* 0x00011004000075a7 */ /* 0x0022a400080011ff */
[----:B--2---:R-:W-:Y:S05]  /*95b0*/  @!P0 NANOSLEEP.SYNCS 0x989680 ;  /* 0x009896800000895d */ /* 0x004fea0003900000 */
[----:B------:R-:W2:Y:S02]  /*95c0*/  @!P0 SYNCS.PHASECHK.TRANS64 P0, [R0+URZ+0x110], R4 ;  /* 0x00011004000085a7 */ /* 0x000ea400080010ff */
[----:B--2---:R-:W-:Y:S05]  /*95d0*/  @!P0 BRA `(.L_x_50) ;  /* 0xfffffffc00f08947 */ /* 0x004fea000383ffff */
[----:B------:R-:W-:Y:S05]  /*95e0*/  BRA `(.L_x_154) ;  /* 0xffffff94007c7947 */ /* 0x000fea000383ffff */
.L_x_51:
[----:B------:R-:W-:-:S07]  /*95f0*/  MOV R0, UR5 ;  /* 0x0000000500007c02 */ /* 0x000fce0008000f00 */
.L_x_155:
[----:B-1----:R1:W2:Y:S02]  /*9600*/  SYNCS.PHASECHK.TRANS64.TRYWAIT P0, [R0+URZ+0xc0], R5 ;  /* 0x0000c005000075a7 */ /* 0x0022a400080011ff */
[----:B--2---:R-:W-:Y:S05]  /*9610*/  @!P0 NANOSLEEP.SYNCS 0x989680 ;  /* 0x009896800000895d */ /* 0x004fea0003900000 */
[----:B------:R-:W2:Y:S02]  /*9620*/  @!P0 SYNCS.PHASECHK.TRANS64 P0, [R0+URZ+0xc0], R5 ;  /* 0x0000c005000085a7 */ /* 0x000ea400080010ff */
[----:B--2---:R-:W-:Y:S05]  /*9630*/  @!P0 BRA `(.L_x_155) ;  /* 0xfffffffc00f08947 */ /* 0x004fea000383ffff */
[----:B------:R-:W-:Y:S05]  /*9640*/  BRA `(.L_x_156) ;  /* 0xffffff94008c7947 */ /* 0x000fea000383ffff */
.L_x_52:
[----:B-1----:R1:W2:Y:S02]  /*9650*/  SYNCS.PHASECHK.TRANS64.TRYWAIT P1, [R0+URZ+0xb0], R4 ;  /* 0x0000b004000075a7 */ /* 0x0022a400080211ff */
[----:B--2---:R-:W-:Y:S05]  /*9660*/  @!P1 NANOSLEEP.SYNCS 0x989680 ;  /* 0x009896800000995d */ /* 0x004fea0003900000 */
[----:B------:R-:W2:Y:S02]  /*9670*/  @!P1 SYNCS.PHASECHK.TRANS64 P1, [R0+URZ+0xb0], R4 ;  /* 0x0000b004000095a7 */ /* 0x000ea400080210ff */
[----:B--2---:R-:W-:Y:S05]  /*9680*/  @!P1 BRA `(.L_x_52) ;  /* 0xfffffffc00f09947 */ /* 0x004fea000383ffff */
[----:B------:R-:W-:Y:S05]  /*9690*/  BRA `(.L_x_157) ;  /* 0xffffff9400bc7947 */ /* 0x000fea000383ffff */
.L_x_55:
[----:B------:R-:W-:-:S07]  /*96a0*/  MOV R0, UR5 ;  /* 0x0000000500007c02 */ /* 0x000fce0008000f00 */
.L_x_158:
[----:B-1----:R1:W2:Y:S02]  /*96b0*/  SYNCS.PHASECHK.TRANS64.TRYWAIT P0, [R0+URZ+0xc0], R2 ;  /* 0x0000c002000075a7 */ /* 0x0022a400080011ff */
[----:B--2---:R-:W-:Y:S05]  /*96c0*/  @!P0 NANOSLEEP.SYNCS 0x989680 ;  /* 0x009896800000895d */ /* 0x004fea0003900000 */
[----:B------:R-:W2:Y:S02]  /*96d0*/  @!P0 SYNCS.PHASECHK.TRANS64 P0, [R0+URZ+0xc0], R2 ;  /* 0x0000c002000085a7 */ /* 0x000ea400080010ff */
[----:B--2---:R-:W-:Y:S05]  /*96e0*/  @!P0 BRA `(.L_x_158) ;  /* 0xfffffffc00f08947 */ /* 0x004fea000383ffff */
[----:B------:R-:W-:Y:S05]  /*96f0*/  BRA `(.L_x_54) ;  /* 0xffffff9800107947 */ /* 0x000fea000383ffff */
.L_x_62:
[----:B-1----:R1:W2:Y:S02]  /*9700*/  SYNCS.PHASECHK.TRANS64.TRYWAIT P1, [R0+URZ+0xb0], R2 ;  /* 0x0000b002000075a7 */ /* 0x0022a400080211ff */
[----:B--2---:R-:W-:Y:S05]  /*9710*/  @!P1 NANOSLEEP.SYNCS 0x989680 ;  /* 0x009896800000995d */ /* 0x004fea0003900000 */
[----:B------:R-:W2:Y:S02]  /*9720*/  @!P1 SYNCS.PHASECHK.TRANS64 P1, [R0+URZ+0xb0], R2 ;  /* 0x0000b002000095a7 */ /* 0x000ea400080210ff */
[----:B--2---:R-:W-:Y:S05]  /*9730*/  @!P1 BRA `(.L_x_62) ;  /* 0xfffffffc00f09947 */ /* 0x004fea000383ffff */
[----:B------:R-:W-:Y:S05]  /*9740*/  BRA `(.L_x_159) ;  /* 0xffffff9c00847947 */ /* 0x000fea000383ffff */
.L_x_63:
[----:B------:R-:W-:-:S07]  /*9750*/  MOV R2, UR7 ;  /* 0x0000000700027c02 */ /* 0x000fce0008000f00 */
.L_x_160:
[----:B-1----:R1:W2:Y:S02]  /*9760*/  SYNCS.PHASECHK.TRANS64.TRYWAIT P0, [R2+URZ+0xf0], R0 ;  /* 0x0000f000020075a7 */ /* 0x0022a400080011ff */
[----:B--2---:R-:W-:Y:S05]  /*9770*/  @!P0 NANOSLEEP.SYNCS 0x989680 ;  /* 0x009896800000895d */ /* 0x004fea0003900000 */
[----:B------:R-:W2:Y:S02]  /*9780*/  @!P0 SYNCS.PHASECHK.TRANS64 P0, [R2+URZ+0xf0], R0 ;  /* 0x0000f000020085a7 */ /* 0x000ea400080010ff */
[----:B--2---:R-:W-:Y:S05]  /*9790*/  @!P0 BRA `(.L_x_160) ;  /* 0xfffffffc00f08947 */ /* 0x004fea000383ffff */
[----:B------:R-:W-:Y:S05]  /*97a0*/  BRA `(.L_x_161) ;  /* 0xffffff9c00bc7947 */ /* 0x000fea000383ffff */
.L_x_66:
[----:B------:R-:W-:Y:S07]  /*97b0*/  MOV R0, UR6 ;  /* 0x0000000600007c02 */ /* 0x000fee0008000f00 */
.L_x_162:
[----:B-1----:R1:W2:Y:S02]  /*97c0*/  SYNCS.PHASECHK.TRANS64.TRYWAIT P0, [R0+URZ], R2 ;  /* 0x00000002000075a7 */ /* 0x0022a400080011ff */
[----:B--2---:R-:W-:Y:S05]  /*97d0*/  @!P0 NANOSLEEP.SYNCS 0x989680 ;  /* 0x009896800000895d */ /* 0x004fea0003900000 */
[----:B------:R-:W2:Y:S02]  /*97e0*/  @!P0 SYNCS.PHASECHK.TRANS64 P0, [R0+URZ], R2 ;  /* 0x00000002000085a7 */ /* 0x000ea400080010ff */
[----:B--2---:R-:W-:Y:S05]  /*97f0*/  @!P0 BRA `(.L_x_162) ;  /* 0xfffffffc00f08947 */ /* 0x004fea000383ffff */
[----:B------:R-:W-:Y:S05]  /*9800*/  BRA `(.L_x_65) ;  /* 0xffffff9c00d87947 */ /* 0x000fea000383ffff */
.L_x_69:
[----:B------:R-:W-:-:S07]  /*9810*/  MOV R0, UR6 ;  /* 0x0000000600007c02 */ /* 0x000fce0008000f00 */
.L_x_163:
[----:B--2---:R2:W4:Y:S02]  /*9820*/  SYNCS.PHASECHK.TRANS64.TRYWAIT P0, [R0+URZ], R2 ;  /* 0x00000002000075a7 */ /* 0x00452400080011ff */
[----:B----4-:R-:W-:Y:S05]  /*9830*/  @!P0 NANOSLEEP.SYNCS 0x989680 ;  /* 0x009896800000895d */ /* 0x010fea0003900000 */
[----:B------:R-:W4:Y:S02]  /*9840*/  @!P0 SYNCS.PHASECHK.TRANS64 P0, [R0+URZ], R2 ;  /* 0x00000002000085a7 */ /* 0x000f2400080010ff */
[----:B----4-:R-:W-:Y:S05]  /*9850*/  @!P0 BRA `(.L_x_163) ;  /* 0xfffffffc00f08947 */ /* 0x010fea000383ffff */
[----:B------:R-:W-:Y:S05]  /*9860*/  BRA `(.L_x_164) ;  /* 0xffffffa000b47947 */ /* 0x000fea000383ffff */
.L_x_70:
[----:B------:R-:W-:-:S07]  /*9870*/  MOV R0, UR6 ;  /* 0x0000000600007c02 */ /* 0x000fce0008000f00 */
.L_x_165:
[----:B-1----:R1:W2:Y:S02]  /*9880*/  SYNCS.PHASECHK.TRANS64.TRYWAIT P0, [R0+URZ], R3 ;  /* 0x00000003000075a7 */ /* 0x0022a400080011ff */
[----:B--2---:R-:W-:Y:S05]  /*9890*/  @!P0 NANOSLEEP.SYNCS 0x989680 ;  /* 0x009896800000895d */ /* 0x004fea0003900000 */
[----:B------:R-:W2:Y:S02]  /*98a0*/  @!P0 SYNCS.PHASECHK.TRANS64 P0, [R0+URZ], R3 ;  /* 0x00000003000085a7 */ /* 0x000ea400080010ff */
[----:B--2---:R-:W-:Y:S05]  /*98b0*/  @!P0 BRA `(.L_x_165) ;  /* 0xfffffffc00f08947 */ /* 0x004fea000383ffff */
[----:B------:R-:W-:Y:S05]  /*98c0*/  BRA `(.L_x_166) ;  /* 0xffffffa000c07947 */ /* 0x000fea000383ffff */
.L_x_71:
[----:B------:R-:W-:-:S07]  /*98d0*/  MOV R0, UR6 ;  /* 0x0000000600007c02 */ /* 0x000fce0008000f00 */
.L_x_167:
[----:B-1----:R1:W2:Y:S02]  /*98e0*/  SYNCS.PHASECHK.TRANS64.TRYWAIT P0, [R0+URZ], R3 ;  /* 0x00000003000075a7 */ /* 0x0022a400080011ff */
[----:B--2---:R-:W-:Y:S05]  /*98f0*/  @!P0 NANOSLEEP.SYNCS 0x989680 ;  /* 0x009896800000895d */ /* 0x004fea0003900000 */
[----:B------:R-:W2:Y:S02]  /*9900*/  @!P0 SYNCS.PHASECHK.TRANS64 P0, [R0+URZ], R3 ;  /* 0x00000003000085a7 */ /* 0x000ea400080010ff */
[----:B--2---:R-:W-:Y:S05]  /*9910*/  @!P0 BRA `(.L_x_167) ;  /* 0xfffffffc00f08947 */ /* 0x004fea000383ffff */
[----:B------:R-:W-:Y:S05]  /*9920*/  BRA `(.L_x_168) ;  /* 0xffffffa000cc7947 */ /* 0x000fea000383ffff */
.L_x_72:
[----:B-1----:R-:W-:-:S07]  /*9930*/  MOV R0, UR7 ;  /* 0x0000000700007c02 */ /* 0x002fce0008000f00 */
.L_x_169:
[----:B-1----:R1:W2:Y:S02]  /*9940*/  SYNCS.PHASECHK.TRANS64.TRYWAIT P0, [R0+URZ], R2 ;  /* 0x00000002000075a7 */ /* 0x0022a400080011ff */
[----:B--2---:R-:W-:Y:S05]  /*9950*/  @!P0 NANOSLEEP.SYNCS 0x989680 ;  /* 0x009896800000895d */ /* 0x004fea0003900000 */
[----:B------:R-:W2:Y:S02]  /*9960*/  @!P0 SYNCS.PHASECHK.TRANS64 P0, [R0+URZ], R2 ;  /* 0x00000002000085a7 */ /* 0x000ea400080010ff */
[----:B--2---:R-:W-:Y:S05]  /*9970*/  @!P0 BRA `(.L_x_169) ;  /* 0xfffffffc00f08947 */ /* 0x004fea000383ffff */
[----:B------:R-:W-:Y:S05]  /*9980*/  BRA `(.L_x_170) ;  /* 0xffffffa000d87947 */ /* 0x000fea000383ffff */
.L_x_77:
[----:B--2---:R2:W3:Y:S02]  /*9990*/  SYNCS.PHASECHK.TRANS64.TRYWAIT P0, [R0+URZ+0xb0], R2 ;  /* 0x0000b002000075a7 */ /* 0x0044e400080011ff */
[----:B---3--:R-:W-:Y:S05]  /*99a0*/  @!P0 NANOSLEEP.SYNCS 0x989680 ;  /* 0x009896800000895d */ /* 0x008fea0003900000 */
[----:B------:R-:W3:Y:S02]  /*99b0*/  @!P0 SYNCS.PHASECHK.TRANS64 P0, [R0+URZ+0xb0], R2 ;  /* 0x0000b002000085a7 */ /* 0x000ee400080010ff */
[----:B---3--:R-:W-:Y:S05]  /*99c0*/  @!P0 BRA `(.L_x_77) ;  /* 0xfffffffc00f08947 */ /* 0x008fea000383ffff */
[----:B------:R-:W-:Y:S05]  /*99d0*/  BRA `(.L_x_171) ;  /* 0xffffffa400d47947 */ /* 0x000fea000383ffff */
.L_x_80:
[----:B------:R-:W-:Y:S07]  /*99e0*/  MOV R0, UR4 ;  /* 0x0000000400007c02 */ /* 0x000fee0008000f00 */
.L_x_172:
[----:B--2---:R2:W3:Y:S02]  /*99f0*/  SYNCS.PHASECHK.TRANS64.TRYWAIT P0, [R0+URZ+0xa8], R2 ;  /* 0x0000a802000075a7 */ /* 0x0044e400080011ff */
[----:B---3--:R-:W-:Y:S05]  /*9a00*/  @!P0 NANOSLEEP.SYNCS 0x989680 ;  /* 0x009896800000895d */ /* 0x008fea0003900000 */
[----:B------:R-:W3:Y:S02]  /*9a10*/  @!P0 SYNCS.PHASECHK.TRANS64 P0, [R0+URZ+0xa8], R2 ;  /* 0x0000a802000085a7 */ /* 0x000ee400080010ff */
[----:B---3--:R-:W-:Y:S05]  /*9a20*/  @!P0 BRA `(.L_x_172) ;  /* 0xfffffffc00f08947 */ /* 0x008fea000383ffff */
[----:B------:R-:W-:Y:S05]  /*9a30*/  BRA `(.L_x_79) ;  /* 0xffffffa800b47947 */ /* 0x000fea000383ffff */
.L_x_83:
[----:B------:R-:W-:Y:S07]  /*9a40*/  MOV R0, UR4 ;  /* 0x0000000400007c02 */ /* 0x000fee0008000f00 */
.L_x_173:
[----:B-1----:R1:W2:Y:S02]  /*9a50*/  SYNCS.PHASECHK.TRANS64.TRYWAIT P0, [R0+URZ+0x80], R20 ;  /* 0x00008014000075a7 */ /* 0x0022a400080011ff */
[----:B--2---:R-:W-:Y:S05]  /*9a60*/  @!P0 NANOSLEEP.SYNCS 0x989680 ;  /* 0x009896800000895d */ /* 0x004fea0003900000 */
[----:B------:R-:W2:Y:S02]  /*9a70*/  @!P0 SYNCS.PHASECHK.TRANS64 P0, [R0+URZ+0x80], R20 ;  /* 0x00008014000085a7 */ /* 0x000ea400080010ff */
[----:B--2---:R-:W-:Y:S05]  /*9a80*/  @!P0 BRA `(.L_x_173) ;  /* 0xfffffffc00f08947 */ /* 0x004fea000383ffff */
[----:B------:R-:W-:Y:S05]  /*9a90*/  BRA `(.L_x_174) ;  /* 0xffffffac00307947 */ /* 0x000fea000383ffff */
.L_x_84:
[----:B------:R-:W-:Y:S07]  /*9aa0*/  MOV R0, UR4 ;  /* 0x0000000400007c02 */ /* 0x000fee0008000f00 */
.L_x_175:
[----:B-1----:R1:W2:Y:S02]  /*9ab0*/  SYNCS.PHASECHK.TRANS64.TRYWAIT P0, [R0+URZ+0x88], R20 ;  /* 0x00008814000075a7 */ /* 0x0022a400080011ff */
[----:B--2---:R-:W-:Y:S05]  /*9ac0*/  @!P0 NANOSLEEP.SYNCS 0x989680 ;  /* 0x009896800000895d */ /* 0x004fea0003900000 */
[----:B------:R-:W2:Y:S02]  /*9ad0*/  @!P0 SYNCS.PHASECHK.TRANS64 P0, [R0+URZ+0x88], R20 ;  /* 0x00008814000085a7 */ /* 0x000ea400080010ff */
[----:B--2---:R-:W-:Y:S05]  /*9ae0*/  @!P0 BRA `(.L_x_175) ;  /* 0xfffffffc00f08947 */ /* 0x004fea000383ffff */
[----:B------:R-:W-:Y:S05]  /*9af0*/  BRA `(.L_x_176) ;  /* 0xffffffac00687947 */ /* 0x000fea000383ffff */
.L_x_85:
[----:B------:R-:W-:Y:S07]  /*9b00*/  MOV R0, UR4 ;  /* 0x0000000400007c02 */ /* 0x000fee0008000f00 */
.L_x_177:
[----:B-1----:R1:W2:Y:S02]  /*9b10*/  SYNCS.PHASECHK.TRANS64.TRYWAIT P0, [R0+URZ+0x90], R20 ;  /* 0x00009014000075a7 */ /* 0x0022a400080011ff */
[----:B--2---:R-:W-:Y:S05]  /*9b20*/  @!P0 NANOSLEEP.SYNCS 0x989680 ;  /* 0x009896800000895d */ /* 0x004fea0003900000 */
[----:B------:R-:W2:Y:S02]  /*9b30*/  @!P0 SYNCS.PHASECHK.TRANS64 P0, [R0+URZ+0x90], R20 ;  /* 0x00009014000085a7 */ /* 0x000ea400080010ff */
[----:B--2---:R-:W-:Y:S05]  /*9b40*/  @!P0 BRA `(.L_x_177) ;  /* 0xfffffffc00f08947 */ /* 0x004fea000383ffff */
[----:B------:R-:W-:Y:S05]  /*9b50*/  BRA `(.L_x_178) ;  /* 0xffffffac00ac7947 */ /* 0x000fea000383ffff */
.L_x_86:
[----:B------:R-:W-:Y:S07]  /*9b60*/  MOV R0, UR4 ;  /* 0x0000000400007c02 */ /* 0x000fee0008000f00 */
.L_x_179:
[----:B-1----:R1:W2:Y:S02]  /*9b70*/  SYNCS.PHASECHK.TRANS64.TRYWAIT P0, [R0+URZ+0x98], R20 ;  /* 0x00009814000075a7 */ /* 0x0022a400080011ff */
[----:B--2---:R-:W-:Y:S05]  /*9b80*/  @!P0 NANOSLEEP.SYNCS 0x989680 ;  /* 0x009896800000895d */ /* 0x004fea0003900000 */
[----:B------:R-:W2:Y:S02]  /*9b90*/  @!P0 SYNCS.PHASECHK.TRANS64 P0, [R0+URZ+0x98], R20 ;  /* 0x00009814000085a7 */ /* 0x000ea400080010ff */
[----:B--2---:R-:W-:Y:S05]  /*9ba0*/  @!P0 BRA `(.L_x_179) ;  /* 0xfffffffc00f08947 */ /* 0x004fea000383ffff */
[----:B------:R-:W-:Y:S05]  /*9bb0*/  BRA `(.L_x_180) ;  /* 0xffffffb000307947 */ /* 0x000fea000383ffff */
.L_x_88:
[----:B------:R-:W-:-:S07]  /*9bc0*/  MOV R0, UR4 ;  /* 0x0000000400007c02 */ /* 0x000fce0008000f00 */
.L_x_181:
[----:B-1----:R1:W3:Y:S02]  /*9bd0*/  SYNCS.PHASECHK.TRANS64.TRYWAIT P0, [R0+URZ+0x80], R2 ;  /* 0x00008002000075a7 */ /* 0x0022e400080011ff */
[----:B---3--:R-:W-:Y:S05]  /*9be0*/  @!P0 NANOSLEEP.SYNCS 0x989680 ;  /* 0x009896800000895d */ /* 0x008fea0003900000 */
[----:B------:R-:W3:Y:S02]  /*9bf0*/  @!P0 SYNCS.PHASECHK.TRANS64 P0, [R0+URZ+0x80], R2 ;  /* 0x00008002000085a7 */ /* 0x000ee400080010ff */
[----:B---3--:R-:W-:Y:S05]  /*9c00*/  @!P0 BRA `(.L_x_181) ;  /* 0xfffffffc00f08947 */ /* 0x008fea000383ffff */
[----:B------:R-:W-:Y:S05]  /*9c10*/  BRA `(.L_x_182) ;  /* 0xffffffb000a07947 */ /* 0x000fea000383ffff */
.L_x_89:
[----:B-1----:R-:W-:-:S07]  /*9c20*/  MOV R0, UR4 ;  /* 0x0000000400007c02 */ /* 0x002fce0008000f00 */
.L_x_183:
[----:B-1----:R1:W3:Y:S02]  /*9c30*/  SYNCS.PHASECHK.TRANS64.TRYWAIT P0, [R0+URZ+0x88], R2 ;  /* 0x00008802000075a7 */ /* 0x0022e400080011ff */
[----:B---3--:R-:W-:Y:S05]  /*9c40*/  @!P0 NANOSLEEP.SYNCS 0x989680 ;  /* 0x009896800000895d */ /* 0x008fea0003900000 */
[----:B------:R-:W3:Y:S02]  /*9c50*/  @!P0 SYNCS.PHASECHK.TRANS64 P0, [R0+URZ+0x88], R2 ;  /* 0x00008802000085a7 */ /* 0x000ee400080010ff */
[----:B---3--:R-:W-:Y:S05]  /*9c60*/  @!P0 BRA `(.L_x_183) ;  /* 0xfffffffc00f08947 */ /* 0x008fea000383ffff */
[----:B------:R-:W-:Y:S05]  /*9c70*/  BRA `(.L_x_184) ;  /* 0xffffffb000907947 */ /* 0x000fea000383ffff */
.L_x_90:
[----:B-1----:R-:W-:-:S07]  /*9c80*/  MOV R0, UR4 ;  /* 0x0000000400007c02 */ /* 0x002fce0008000f00 */
.L_x_185:
[----:B-1----:R1:W3:Y:S02]  /*9c90*/  SYNCS.PHASECHK.TRANS64.TRYWAIT P0, [R0+URZ+0x90], R2 ;  /* 0x00009002000075a7 */ /* 0x0022e400080011ff */
[----:B---3--:R-:W-:Y:S05]  /*9ca0*/  @!P0 NANOSLEEP.SYNCS 0x989680 ;  /* 0x009896800000895d */ /* 0x008fea0003900000 */
[----:B------:R-:W3:Y:S02]  /*9cb0*/  @!P0 SYNCS.PHASECHK.TRANS64 P0, [R0+URZ+0x90], R2 ;  /* 0x00009002000085a7 */ /* 0x000ee400080010ff */
[----:B---3--:R-:W-:Y:S05]  /*9cc0*/  @!P0 BRA `(.L_x_185) ;  /* 0xfffffffc00f08947 */ /* 0x008fea000383ffff */
[----:B------:R-:W-:Y:S05]  /*9cd0*/  BRA `(.L_x_186) ;  /* 0xffffffb000807947 */ /* 0x000fea000383ffff */
.L_x_92:
[----:B--2---:R2:W4:Y:S02]  /*9ce0*/  SYNCS.PHASECHK.TRANS64.TRYWAIT P0, [R0+URZ+0xb0], R2 ;  /* 0x0000b002000075a7 */ /* 0x00452400080011ff */
[----:B----4-:R-:W-:Y:S05]  /*9cf0*/  @!P0 NANOSLEEP.SYNCS 0x989680 ;  /* 0x009896800000895d */ /* 0x010fea0003900000 */
[----:B------:R-:W4:Y:S02]  /*9d00*/  @!P0 SYNCS.PHASECHK.TRANS64 P0, [R0+URZ+0xb0], R2 ;  /* 0x0000b002000085a7 */ /* 0x000f2400080010ff */
[----:B----4-:R-:W-:Y:S05]  /*9d10*/  @!P0 BRA `(.L_x_92) ;  /* 0xfffffffc00f08947 */ /* 0x010fea000383ffff */
[----:B------:R-:W-:Y:S05]  /*9d20*/  BRA `(.L_x_187) ;  /* 0xffffffb400487947 */ /* 0x000fea000383ffff */
.L_x_103:
[----:B-1----:R-:W-:Y:S04]  /*9d30*/  MOV R2, UR48 ;  /* 0x0000003000027c02 */ /* 0x002fe80008000f00 */
[----:B------:R1:W3:Y:S03]  /*9d40*/  SYNCS.PHASECHK.TRANS64.TRYWAIT P1, [R2+URZ+0x60], R3 ;  /* 0x00006003020075a7 */ /* 0x0002e600080211ff */
[----:B---3--:R-:W-:Y:S05]  /*9d50*/  @!P1 NANOSLEEP.SYNCS 0x989680 ;  /* 0x009896800000995d */ /* 0x008fea0003900000 */
[----:B------:R-:W3:Y:S02]  /*9d60*/  @!P1 SYNCS.PHASECHK.TRANS64 P1, [R2+URZ+0x60], R3 ;  /* 0x00006003020095a7 */ /* 0x000ee400080210ff */
[----:B---3--:R-:W-:Y:S05]  /*9d70*/  @!P1 BRA `(.L_x_103) ;  /* 0xfffffffc00ec9947 */ /* 0x008fea000383ffff */
[----:B------:R-:W-:Y:S05]  /*9d80*/  BRA `(.L_x_102) ;  /* 0xffffffc000547947 */ /* 0x000fea000383ffff */
.L_x_105:
[----:B-1----:R1:W4:Y:S02]  /*9d90*/  SYNCS.PHASECHK.TRANS64.TRYWAIT P0, [R64+URZ+0xd0], R0 ;  /* 0x0000d000400075a7 */ /* 0x00232400080011ff */
[----:B----4-:R-:W-:Y:S05]  /*9da0*/  @!P0 NANOSLEEP.SYNCS 0x989680 ;  /* 0x009896800000895d */ /* 0x010fea0003900000 */
[----:B------:R-:W4:Y:S02]  /*9db0*/  @!P0 SYNCS.PHASECHK.TRANS64 P0, [R64+URZ+0xd0], R0 ;  /* 0x0000d000400085a7 */ /* 0x000f2400080010ff */
[----:B----4-:R-:W-:Y:S05]  /*9dc0*/  @!P0 BRA `(.L_x_105) ;  /* 0xfffffffc00f08947 */ /* 0x010fea000383ffff */
[----:B------:R-:W-:Y:S05]  /*9dd0*/  BRA `(.L_x_104) ;  /* 0xffffffc0007c7947 */ /* 0x000fea000383ffff */
.L_x_114:
[----:B--2---:R2:W4:Y:S02]  /*9de0*/  SYNCS.PHASECHK.TRANS64.TRYWAIT P0, [R2+URZ+0x60], R0 ;  /* 0x00006000020075a7 */ /* 0x00452400080011ff */
[----:B----4-:R-:W-:Y:S05]  /*9df0*/  @!P0 NANOSLEEP.SYNCS 0x989680 ;  /* 0x009896800000895d */ /* 0x010fea0003900000 */
[----:B------:R-:W4:Y:S02]  /*9e00*/  @!P0 SYNCS.PHASECHK.TRANS64 P0, [R2+URZ+0x60], R0 ;  /* 0x00006000020085a7 */ /* 0x000f2400080010ff */
[----:B----4-:R-:W-:Y:S05]  /*9e10*/  @!P0 BRA `(.L_x_114) ;  /* 0xfffffffc00f08947 */ /* 0x010fea000383ffff */
[----:B------:R-:W-:Y:S05]  /*9e20*/  BRA `(.L_x_113) ;  /* 0xffffffcc00587947 */ /* 0x000fea000383ffff */
.L_x_122:
[----:B--2---:R2:W4:Y:S02]  /*9e30*/  SYNCS.PHASECHK.TRANS64.TRYWAIT P0, [R0+URZ+0x60], R6 ;  /* 0x00006006000075a7 */ /* 0x00452400080011ff */
[----:B----4-:R-:W-:Y:S05]  /*9e40*/  @!P0 NANOSLEEP.SYNCS 0x989680 ;  /* 0x009896800000895d */ /* 0x010fea0003900000 */
[----:B------:R-:W4:Y:S02]  /*9e50*/  @!P0 SYNCS.PHASECHK.TRANS64 P0, [R0+URZ+0x60], R6 ;  /* 0x00006006000085a7 */ /* 0x000f2400080010ff */
[----:B----4-:R-:W-:Y:S05]  /*9e60*/  @!P0 BRA `(.L_x_122) ;  /* 0xfffffffc00f08947 */ /* 0x010fea000383ffff */
[----:B------:R-:W-:Y:S05]  /*9e70*/  BRA `(.L_x_121) ;  /* 0xffffffd800587947 */ /* 0x000fea000383ffff */
.L_x_130:
[----:B--2---:R2:W4:Y:S02]  /*9e80*/  SYNCS.PHASECHK.TRANS64.TRYWAIT P0, [R0+URZ+0x60], R5 ;  /* 0x00006005000075a7 */ /* 0x00452400080011ff */
[----:B----4-:R-:W-:Y:S05]  /*9e90*/  @!P0 NANOSLEEP.SYNCS 0x989680 ;  /* 0x009896800000895d */ /* 0x010fea0003900000 */
[----:B------:R-:W4:Y:S02]  /*9ea0*/  @!P0 SYNCS.PHASECHK.TRANS64 P0, [R0+URZ+0x60], R5 ;  /* 0x00006005000085a7 */ /* 0x000f2400080010ff */
[----:B----4-:R-:W-:Y:S05]  /*9eb0*/  @!P0 BRA `(.L_x_130) ;  /* 0xfffffffc00f08947 */ /* 0x010fea000383ffff */
[----:B------:R-:W-:Y:S05]  /*9ec0*/  BRA `(.L_x_129) ;  /* 0xffffffe400587947 */ /* 0x000fea000383ffff */
        .weak           $__internal_0_$__cuda_sm10x_tcgen05_guardrail_trap_col_being_dealloced_not_returned_by_alloc
        .type           $__internal_0_$__cuda_sm10x_tcgen05_guardrail_trap_col_being_dealloced_not_returned_by_alloc,@function
        .size           $__internal_0_$__cuda_sm10x_tcgen05_guardrail_trap_col_being_dealloced_not_returned_by_alloc,($__internal_1_$__cuda_sm10x_tcgen05_guardrail_trap_phase_invalid_during_alloc - $__internal_0_$__cuda_sm10x_tcgen05_guardrail_trap_col_being_dealloced_not_returned_by_alloc)
$__internal_0_$__cuda_sm10x_tcgen05_guardrail_trap_col_being_dealloced_not_returned_by_alloc:
[----:B------:R-:W-:Y:S05]  /*9ed0*/  BPT.TRAP 0x1 ;  /* 0x000000040000795c */ /* 0x000fea0000300000 */
[----:B------:R-:W-:-:S04]  /*9ee0*/  HFMA2 R3, -RZ, RZ, 0, 0 ;  /* 0x00000000ff037431 */ /* 0x000fc800000001ff */
[----:B------:R-:W-:Y:S05]  /*9ef0*/  RET.REL.NODEC R2 `(_ZN7cutlass13device_kernelINS_4gemm6kernel13GemmUniversalIN4cute5tupleIJiiiiEEENS1_10collective13CollectiveMmaINS1_35MainloopSm100TmaUmmaWarpSpecializedILi6ELi2ELi4ENS5_IJNS4_1CILi1EEENSA_ILi4EEESB_EEEEENS5_IJNSA_ILi128EEESF_NSA_ILi64EEEEEENS_6half_tENS5_IJSB_llEEESI_SJ_NS4_8TiledMMAINS4_8MMA_AtomIJNS4_20SM100_MMA_F16BF16_SSISI_SI_fLi128ELi128ELNS4_4UMMA5MajorE1ELSO_1ELNSN_7ScaleInE0ELSP_0EEEEEENS4_6LayoutINS5_IJSB_SB_SB_EEENS5_IJNSA_ILi0EEESU_SU_EEEEENS5_IJNS4_10UnderscoreESX_SX_EEEEENS4_23SM90_TMA_LOAD_MULTICASTENS4_14ComposedLayoutINS4_7SwizzleILi3ELi4ELi3EEENS4_18smem_ptr_flag_bitsILi16EEENSS_INS5_IJSG_NSA_ILi8EEEEEENS5_IJSB_SG_EEEEEEEvNS4_8identityENS4_13SM90_TMA_LOADES1A_vS1B_EENS_8epilogue10collective18CollectiveEpilogueINS1E_23Sm100TmaWarpSpecializedILi4ELi2ELi32ELb1ELb0EEEJSH_NS5_IJNSS_ISF_SB_EENSS_INSA_ILi32EEESB_EEEEESI_NS5_IJlSB_lEEESI_S1N_NS1E_6fusion15FusionCallbacksIS1I_NS1O_17LinearCombinationISI_fSI_fLNS_15FloatRoundStyleE2EEESH_S1M_JEEENS4_5SM1004TMEM4LOAD26SM100_TMEM_LOAD_32dp32b32xES1C_NS11_INS12_ILi2ELi4ELi3EEES15_NSS_INS5_IJS16_S1K_EEENS5_IJS1K_SB_EEEEEEENS4_39AutoVectorizingCopyWithAssumedAlignmentILi128EEENS4_14SM90_TMA_STOREES22_S24_S24_EEEvvEEEEvNT_6ParamsE) ;  /* 0xffffff6002407950 */ /* 0x000fea0003c3ffff */
        .weak           $__internal_1_$__cuda_sm10x_tcgen05_guardrail_trap_phase_invalid_during_alloc
        .type           $__internal_1_$__cuda_sm10x_tcgen05_guardrail_trap_phase_invalid_during_alloc,@function
        .size           $__internal_1_$__cuda_sm10x_tcgen05_guardrail_trap_phase_invalid_during_alloc,($__internal_2_$__cuda_sm10x_tcgen05_guardrail_trap_unallocated_columns_being_dealloced - $__internal_1_$__cuda_sm10x_tcgen05_guardrail_trap_phase_invalid_during_alloc)
$__internal_1_$__cuda_sm10x_tcgen05_guardrail_trap_phase_invalid_during_alloc:
[----:B------:R-:W-:Y:S05]  /*9f00*/  BPT.TRAP 0x1 ;  /* 0x000000040000795c */ /* 0x000fea0000300000 */
[----:B------:R-:W-:-:S04]  /*9f10*/  MOV R3, 0x0 ;  /* 0x0000000000037802 */ /* 0x000fc80000000f00 */
[----:B------:R-:W-:Y:S05]  /*9f20*/  RET.REL.NODEC R2 `(_ZN7cutlass13device_kernelINS_4gemm6kernel13GemmUniversalIN4cute5tupleIJiiiiEEENS1_10collective13CollectiveMmaINS1_35MainloopSm100TmaUmmaWarpSpecializedILi6ELi2ELi4ENS5_IJNS4_1CILi1EEENSA_ILi4EEESB_EEEEENS5_IJNSA_ILi128EEESF_NSA_ILi64EEEEEENS_6half_tENS5_IJSB_llEEESI_SJ_NS4_8TiledMMAINS4_8MMA_AtomIJNS4_20SM100_MMA_F16BF16_SSISI_SI_fLi128ELi128ELNS4_4UMMA5MajorE1ELSO_1ELNSN_7ScaleInE0ELSP_0EEEEEENS4_6LayoutINS5_IJSB_SB_SB_EEENS5_IJNSA_ILi0EEESU_SU_EEEEENS5_IJNS4_10UnderscoreESX_SX_EEEEENS4_23SM90_TMA_LOAD_MULTICASTENS4_14ComposedLayoutINS4_7SwizzleILi3ELi4ELi3EEENS4_18smem_ptr_flag_bitsILi16EEENSS_INS5_IJSG_NSA_ILi8EEEEEENS5_IJSB_SG_EEEEEEEvNS4_8identityENS4_13SM90_TMA_LOADES1A_vS1B_EENS_8epilogue10collective18CollectiveEpilogueINS1E_23Sm100TmaWarpSpecializedILi4ELi2ELi32ELb1ELb0EEEJSH_NS5_IJNSS_ISF_SB_EENSS_INSA_ILi32EEESB_EEEEESI_NS5_IJlSB_lEEESI_S1N_NS1E_6fusion15FusionCallbacksIS1I_NS1O_17LinearCombinationISI_fSI_fLNS_15FloatRoundStyleE2EEESH_S1M_JEEENS4_5SM1004TMEM4LOAD26SM100_TMEM_LOAD_32dp32b32xES1C_NS11_INS12_ILi2ELi4ELi3EEES15_NSS_INS5_IJS16_S1K_EEENS5_IJS1K_SB_EEEEEEENS4_39AutoVectorizingCopyWithAssumedAlignmentILi128EEENS4_14SM90_TMA_STOREES22_S24_S24_EEEvvEEEEvNT_6ParamsE) ;  /* 0xffffff6002347950 */ /* 0x000fea0003c3ffff */
        .weak           $__internal_2_$__cuda_sm10x_tcgen05_guardrail_trap_unallocated_columns_being_dealloced
        .type           $__internal_2_$__cuda_sm10x_tcgen05_guardrail_trap_unallocated_columns_being_dealloced,@function
        .size           $__internal_2_$__cuda_sm10x_tcgen05_guardrail_trap_unallocated_columns_being_dealloced,(.L_x_189 - $__internal_2_$__cuda_sm10x_tcgen05_guardrail_trap_unallocated_columns_being_dealloced)
$__internal_2_$__cuda_sm10x_tcgen05_guardrail_trap_unallocated_columns_being_dealloced:
[----:B------:R-:W-:Y:S05]  /*9f30*/  BPT.TRAP 0x1 ;  /* 0x000000040000795c */ /* 0x000fea0000300000 */
[----:B------:R-:W-:-:S04]  /*9f40*/  HFMA2 R3, -RZ, RZ, 0, 0 ;  /* 0x00000000ff037431 */ /* 0x000fc800000001ff */
[----:B------:R-:W-:Y:S05]  /*9f50*/  RET.REL.NODEC R2 `(_ZN7cutlass13device_kernelINS_4gemm6kernel13GemmUniversalIN4cute5tupleIJiiiiEEENS1_10collective13CollectiveMmaINS1_35MainloopSm100TmaUmmaWarpSpecializedILi6ELi2ELi4ENS5_IJNS4_1CILi1EEENSA_ILi4EEESB_EEEEENS5_IJNSA_ILi128EEESF_NSA_ILi64EEEEEENS_6half_tENS5_IJSB_llEEESI_SJ_NS4_8TiledMMAINS4_8MMA_AtomIJNS4_20SM100_MMA_F16BF16_SSISI_SI_fLi128ELi128ELNS4_4UMMA5MajorE1ELSO_1ELNSN_7ScaleInE0ELSP_0EEEEEENS4_6LayoutINS5_IJSB_SB_SB_EEENS5_IJNSA_ILi0EEESU_SU_EEEEENS5_IJNS4_10UnderscoreESX_SX_EEEEENS4_23SM90_TMA_LOAD_MULTICASTENS4_14ComposedLayoutINS4_7SwizzleILi3ELi4ELi3EEENS4_18smem_ptr_flag_bitsILi16EEENSS_INS5_IJSG_NSA_ILi8EEEEEENS5_IJSB_SG_EEEEEEEvNS4_8identityENS4_13SM90_TMA_LOADES1A_vS1B_EENS_8epilogue10collective18CollectiveEpilogueINS1E_23Sm100TmaWarpSpecializedILi4ELi2ELi32ELb1ELb0EEEJSH_NS5_IJNSS_ISF_SB_EENSS_INSA_ILi32EEESB_EEEEESI_NS5_IJlSB_lEEESI_S1N_NS1E_6fusion15FusionCallbacksIS1I_NS1O_17LinearCombinationISI_fSI_fLNS_15FloatRoundStyleE2EEESH_S1M_JEEENS4_5SM1004TMEM4LOAD26SM100_TMEM_LOAD_32dp32b32xES1C_NS11_INS12_ILi2ELi4ELi3EEES15_NSS_INS5_IJS16_S1K_EEENS5_IJS1K_SB_EEEEEEENS4_39AutoVectorizingCopyWithAssumedAlignmentILi128EEENS4_14SM90_TMA_STOREES22_S24_S24_EEEvvEEEEvNT_6ParamsE) ;  /* 0xffffff6002287950 */ /* 0x000fea0003c3ffff */
.L_x_188:
[----:B------:R-:W-:-:S00]  /*9f60*/  BRA `(.L_x_188) ;  /* 0xfffffffc00fc7947 */ /* 0x000fc0000383ffff */
[----:B------:R-:W-:-:S00]  /*9f70*/  NOP ;  /* 0x0000000000007918 */ /* 0x000fc00000000000 */
        /* <DEDUP_REMOVED lines=8> */
.L_x_189:


//--------------------- .nv.global.init           --------------------------
	.section	.nv.global.init,"aw",@progbits
.nv.global.init:
	.type		$str$27,@object
	.size		$str$27,($str$28 - $str$27)
$str$27:
        /*0000*/ 	.byte	0x28, 0x61, 0x64, 0x64, 0x72, 0x65, 0x73, 0x73, 0x20, 0x26, 0x20, 0x6d, 0x61, 0x73, 0x6b, 0x29
        /*0010*/ 	.byte	0x20, 0x3d, 0x3d, 0x20, 0x30, 0x00
	.type		$str$28,@object
	.size		$str$28,($str$26 - $str$28)
$str$28:
        /*0016*/ 	.byte	0x2f, 0x74, 0x6d, 0x70, 0x2f, 0x63, 0x75, 0x74, 0x6c, 0x61, 0x73, 0x73, 0x5f, 0x73, 0x77, 0x65
        /*0026*/ 	.byte	0x65, 0x70, 0x5f, 0x73, 0x72, 0x63, 0x2f, 0x69, 0x6e, 0x63, 0x6c, 0x75, 0x64, 0x65, 0x2f, 0x63
        /*0036*/ 	.byte	0x75, 0x74, 0x65, 0x2f, 0x70, 0x6f, 0x69, 0x6e, 0x74, 0x65, 0x72, 0x5f, 0x66, 0x6c, 0x61, 0x67
        /*0046*/ 	.byte	0x67, 0x65, 0x64, 0x2e, 0x68, 0x70, 0x70, 0x00
	.type		$str$26,@object
	.size		$str$26,($str$25 - $str$26)
$str$26:
        /*004e*/ 	.byte	0x2f, 0x74, 0x6d, 0x70, 0x2f, 0x63, 0x75, 0x74, 0x6c, 0x61, 0x73, 0x73, 0x5f, 0x73, 0x77, 0x65
        /*005e*/ 	.byte	0x65, 0x70, 0x5f, 0x73, 0x72, 0x63, 0x2f, 0x69, 0x6e, 0x63, 0x6c, 0x75, 0x64, 0x65, 0x2f, 0x63
        /*006e*/ 	.byte	0x75, 0x74, 0x65, 0x2f, 0x61, 0x74, 0x6f, 0x6d, 0x2f, 0x63, 0x6f, 0x70, 0x79, 0x5f, 0x74, 0x72
        /*007e*/ 	.byte	0x61, 0x69, 0x74, 0x73, 0x5f, 0x73, 0x6d, 0x31, 0x30, 0x30, 0x2e, 0x68, 0x70, 0x70, 0x00
	.type		$str$25,@object
	.size		$str$25,(__unnamed_1 - $str$25)
$str$25:
        /*008d*/ 	.byte	0x28, 0x28, 0x75, 0x69, 0x6e, 0x74, 0x33, 0x32, 0x5f, 0x74, 0x28, 0x74, 0x68, 0x72, 0x65, 0x61
        /*009d*/ 	.byte	0x64, 0x49, 0x64, 0x78, 0x2e, 0x78, 0x29, 0x20, 0x2f, 0x20, 0x33, 0x32, 0x29, 0x20, 0x25, 0x20
        /*00ad*/ 	.byte	0x34, 0x29, 0x20, 0x3d, 0x3d, 0x20, 0x28, 0x28, 0x28, 0x74, 0x6d, 0x65, 0x6d, 0x5f, 0x61, 0x64
        /*00bd*/ 	.byte	0x64, 0x72, 0x20, 0x3e, 0x3e, 0x20, 0x31, 0x36, 0x29, 0x20, 0x2f, 0x20, 0x33, 0x32, 0x29, 0x20
        /*00cd*/ 	.byte	0x25, 0x20, 0x34, 0x29, 0x00
	.type		__unnamed_1,@object
	.size		__unnamed_1,(__unnamed_2 - __unnamed_1)
__unnamed_1:
        /*00d2*/ 	.byte	0x61, 0x75, 0x74, 0x6f, 0x20, 0x63, 0x75, 0x74, 0x65, 0x3a, 0x3a, 0x61, 0x73, 0x5f, 0x70, 0x6f
        /* <DEDUP_REMOVED lines=24> */
        /*0262*/ 	.byte	0x3e, 0x3e, 0x3e, 0x3e, 0x5d, 0x00
	.type		__unnamed_2,@object
	.size		__unnamed_2,(.L_2 - __unnamed_2)
__unnamed_2:
        /* <DEDUP_REMOVED lines=42> */
        /*0508*/ 	.byte	0x3e, 0x3e, 0x5d, 0x00
.L_2:


//--------------------- .nv.shared._ZN7cutlass13device_kernelINS_4gemm6kernel13GemmUniversalIN4cute5tupleIJiiiiEEENS1_10collective13CollectiveMmaINS1_35MainloopSm100TmaUmmaWarpSpecializedILi6ELi2ELi4ENS5_IJNS4_1CILi1EEENSA_ILi4EEESB_EEEEENS5_IJNSA_ILi128EEESF_NSA_ILi64EEEEEENS_6half_tENS5_IJSB_llEEESI_SJ_NS4_8TiledMMAINS4_8MMA_AtomIJNS4_20SM100_MMA_F16BF16_SSISI_SI_fLi128ELi128ELNS4_4UMMA5MajorE1ELSO_1ELNSN_7ScaleInE0ELSP_0EEEEEENS4_6LayoutINS5_IJSB_SB_SB_EEENS5_IJNSA_ILi0EEESU_SU_EEEEENS5_IJNS4_10UnderscoreESX_SX_EEEEENS4_23SM90_TMA_LOAD_MULTICASTENS4_14ComposedLayoutINS4_7SwizzleILi3ELi4ELi3EEENS4_18smem_ptr_flag_bitsILi16EEENSS_INS5_IJSG_NSA_ILi8EEEEEENS5_IJSB_SG_EEEEEEEvNS4_8identityENS4_13SM90_TMA_LOADES1A_vS1B_EENS_8epilogue10collective18CollectiveEpilogueINS1E_23Sm100TmaWarpSpecializedILi4ELi2ELi32ELb1ELb0EEEJSH_NS5_IJNSS_ISF_SB_EENSS_INSA_ILi32EEESB_EEEEESI_NS5_IJlSB_lEEESI_S1N_NS1E_6fusion15FusionCallbacksIS1I_NS1O_17LinearCombinationISI_fSI_fLNS_15FloatRoundStyleE2EEESH_S1M_JEEENS4_5SM1004TMEM4LOAD26SM100_TMEM_LOAD_32dp32b32xES1C_NS11_INS12_ILi2ELi4ELi3EEES15_NSS_INS5_IJS16_S1K_EEENS5_IJS1K_SB_EEEEEEENS4_39AutoVectorizingCopyWithAssumedAlignmentILi128EEENS4_14SM90_TMA_STOREES22_S24_S24_EEEvvEEEEvNT_6ParamsE --------------------------
	.section	.nv.shared._ZN7cutlass13device_kernelINS_4gemm6kernel13GemmUniversalIN4cute5tupleIJiiiiEEENS1_10collective13CollectiveMmaINS1_35MainloopSm100TmaUmmaWarpSpecializedILi6ELi2ELi4ENS5_IJNS4_1CILi1EEENSA_ILi4EEESB_EEEEENS5_IJNSA_ILi128EEESF_NSA_ILi64EEEEEENS_6half_tENS5_IJSB_llEEESI_SJ_NS4_8TiledMMAINS4_8MMA_AtomIJNS4_20SM100_MMA_F16BF16_SSISI_SI_fLi128ELi128ELNS4_4UMMA5MajorE1ELSO_1ELNSN_7ScaleInE0ELSP_0EEEEEENS4_6LayoutINS5_IJSB_SB_SB_EEENS5_IJNSA_ILi0EEESU_SU_EEEEENS5_IJNS4_10UnderscoreESX_SX_EEEEENS4_23SM90_TMA_LOAD_MULTICASTENS4_14ComposedLayoutINS4_7SwizzleILi3ELi4ELi3EEENS4_18smem_ptr_flag_bitsILi16EEENSS_INS5_IJSG_NSA_ILi8EEEEEENS5_IJSB_SG_EEEEEEEvNS4_8identityENS4_13SM90_TMA_LOADES1A_vS1B_EENS_8epilogue10collective18CollectiveEpilogueINS1E_23Sm100TmaWarpSpecializedILi4ELi2ELi32ELb1ELb0EEEJSH_NS5_IJNSS_ISF_SB_EENSS_INSA_ILi32EEESB_EEEEESI_NS5_IJlSB_lEEESI_S1N_NS1E_6fusion15FusionCallbacksIS1I_NS1O_17LinearCombinationISI_fSI_fLNS_15FloatRoundStyleE2EEESH_S1M_JEEENS4_5SM1004TMEM4LOAD26SM100_TMEM_LOAD_32dp32b32xES1C_NS11_INS12_ILi2ELi4ELi3EEES15_NSS_INS5_IJS16_S1K_EEENS5_IJS1K_SB_EEEEEEENS4_39AutoVectorizingCopyWithAssumedAlignmentILi128EEENS4_14SM90_TMA_STOREES22_S24_S24_EEEvvEEEEvNT_6ParamsE,"aw",@nobits
	.sectionflags	@""
	.align	16
	.zero		1024


//--------------------- .nv.shared.reserved.0     --------------------------
	.section	.nv.shared.reserved.0,"aw",@nobits
	.weak		__nv_reservedSMEM_offset_0_alias
	.size		__nv_reservedSMEM_offset_0_alias, 0, 64
	.other		__nv_reservedSMEM_offset_0_alias,@"STO_CUDA_RESERVED_SHARED STV_DEFAULT"
__nv_reservedSMEM_offset_0_alias:
	.zero		0
.nv.shared.reserved.0:
	.zero		64
	.weak		__nv_reservedSMEM_tcgen05_partition
	.type		__nv_reservedSMEM_tcgen05_partition,@object
	.size		__nv_reservedSMEM_tcgen05_partition,(.L_0 - __nv_reservedSMEM_tcgen05_partition)
__nv_reservedSMEM_tcgen05_partition:
	.zero		32
.L_0:


//--------------------- .nv.global                --------------------------
	.section	.nv.global,"aw",@nobits
.nv.global:
	.type		_ZN40_INTERNAL_33d24d50_4_k_cu_aacd4d41_286204cute1_E,@object
	.size		_ZN40_INTERNAL_33d24d50_4_k_cu_aacd4d41_286204cute1_E,(_ZN40_INTERNAL_33d24d50_4_k_cu_aacd4d41_286204cuda3std3__45__cpo6cbeginE - _ZN40_INTERNAL_33d24d50_4_k_cu_aacd4d41_286204cute1_E)
_ZN40_INTERNAL_33d24d50_4_k_cu_aacd4d41_286204cute1_E:
	.zero		1
	.type		_ZN40_INTERNAL_33d24d50_4_k_cu_aacd4d41_286204cuda3std3__45__cpo6cbeginE,@object
	.size		_ZN40_INTERNAL_33d24d50_4_k_cu_aacd4d41_286204cuda3std3__45__cpo6cbeginE,(_ZN40_INTERNAL_33d24d50_4_k_cu_aacd4d41_286204cuda3std3__48in_placeE - _ZN40_INTERNAL_33d24d50_4_k_cu_aacd4d41_286204cuda3std3__45__cpo6cbeginE)
_ZN40_INTERNAL_33d24d50_4_k_cu_aacd4d41_286204cuda3std3__45__cpo6cbeginE:
	.zero		1
	.type		_ZN40_INTERNAL_33d24d50_4_k_cu_aacd4d41_286204cuda3std3__48in_placeE,@object
	.size		_ZN40_INTERNAL_33d24d50_4_k_cu_aacd4d41_286204cuda3std3__48in_placeE,(_ZN40_INTERNAL_33d24d50_4_k_cu_aacd4d41_286204cuda3std6ranges3__45__cpo9iter_moveE - _ZN40_INTERNAL_33d24d50_4_k_cu_aacd4d41_286204cuda3std3__48in_placeE)
_ZN40_INTERNAL_33d24d50_4_k_cu_aacd4d41_286204cuda3std3__48in_placeE:
	.zero		1
	.type		_ZN40_INTERNAL_33d24d50_4_k_cu_aacd4d41_286204cuda3std6ranges3__45__cpo9iter_moveE,@object
	.size		_ZN40_INTERNAL_33d24d50_4_k_cu_aacd4d41_286204cuda3std6ranges3__45__cpo9iter_moveE,(_ZN40_INTERNAL_33d24d50_4_k_cu_aacd4d41_286204cuda3std3__45__cpo5beginE - _ZN40_INTERNAL_33d24d50_4_k_cu_aacd4d41_286204cuda3std6ranges3__45__cpo9iter_moveE)
_ZN40_INTERNAL_33d24d50_4_k_cu_aacd4d41_286204cuda3std6ranges3__45__cpo9iter_moveE:
	.zero		1
	.type		_ZN40_INTERNAL_33d24d50_4_k_cu_aacd4d41_286204cuda3std3__45__cpo5beginE,@object
	.size		_ZN40_INTERNAL_33d24d50_4_k_cu_aacd4d41_286204cuda3std3__45__cpo5beginE,(_ZN40_INTERNAL_33d24d50_4_k_cu_aacd4d41_286204cuda3std3__442_GLOBAL__N__33d24d50_4_k_cu_aacd4d41_286206ignoreE - _ZN40_INTERNAL_33d24d50_4_k_cu_aacd4d41_286204cuda3std3__45__cpo5beginE)
_ZN40_INTERNAL_33d24d50_4_k_cu_aacd4d41_286204cuda3std3__45__cpo5beginE:
	.zero		1
	.type		_ZN40_INTERNAL_33d24d50_4_k_cu_aacd4d41_286204cuda3std3__442_GLOBAL__N__33d24d50_4_k_cu_aacd4d41_286206ignoreE,@object
	.size		_ZN40_INTERNAL_33d24d50_4_k_cu_aacd4d41_286204cuda3std3__442_GLOBAL__N__33d24d50_4_k_cu_aacd4d41_286206ignoreE,(_ZN40_INTERNAL_33d24d50_4_k_cu_aacd4d41_286204cute7productE - _ZN40_INTERNAL_33d24d50_4_k_cu_aacd4d41_286204cuda3std3__442_GLOBAL__N__33d24d50_4_k_cu_aacd4d41_286206ignoreE)
_ZN40_INTERNAL_33d24d50_4_k_cu_aacd4d41_286204cuda3std3__442_GLOBAL__N__33d24d50_4_k_cu_aacd4d41_286206ignoreE:
	.zero		1
	.type		_ZN40_INTERNAL_33d24d50_4_k_cu_aacd4d41_286204cute7productE,@object
	.size		_ZN40_INTERNAL_33d24d50_4_k_cu_aacd4d41_286204cute7productE,(_ZN40_INTERNAL_33d24d50_4_k_cu_aacd4d41_286204cuda3std3__45__cpo3endE - _ZN40_INTERNAL_33d24d50_4_k_cu_aacd4d41_286204cute7productE)
_ZN40_INTERNAL_33d24d50_4_k_cu_aacd4d41_286204cute7productE:
	.zero		1
	.type		_ZN40_INTERNAL_33d24d50_4_k_cu_aacd4d41_286204cuda3std3__45__cpo3endE,@object
	.size		_ZN40_INTERNAL_33d24d50_4_k_cu_aacd4d41_286204cuda3std3__45__cpo3endE,(_ZN40_INTERNAL_33d24d50_4_k_cu_aacd4d41_286204cuda3std3__419piecewise_constructE - _ZN40_INTERNAL_33d24d50_4_k_cu_aacd4d41_286204cuda3std3__45__cpo3endE)
_ZN40_INTERNAL_33d24d50_4_k_cu_aacd4d41_286204cuda3std3__45__cpo3endE:
	.zero		1
	.type		_ZN40_INTERNAL_33d24d50_4_k_cu_aacd4d41_286204cuda3std3__419piecewise_constructE,@object
	.size		_ZN40_INTERNAL_33d24d50_4_k_cu_aacd4d41_286204cuda3std3__419piecewise_constructE,(_ZN40_INTERNAL_33d24d50_4_k_cu_aacd4d41_286204cuda3std3__45__cpo4cendE - _ZN40_INTERNAL_33d24d50_4_k_cu_aacd4d41_286204cuda3std3__419piecewise_constructE)
_ZN40_INTERNAL_33d24d50_4_k_cu_aacd4d41_286204cuda3std3__419piecewise_constructE:
	.zero		1
	.type		_ZN40_INTERNAL_33d24d50_4_k_cu_aacd4d41_286204cuda3std3__45__cpo4cendE,@object
	.size		_ZN40_INTERNAL_33d24d50_4_k_cu_aacd4d41_286204cuda3std3__45__cpo4cendE,(_ZN40_INTERNAL_33d24d50_4_k_cu_aacd4d41_286204cuda3std6ranges3__45__cpo4swapE - _ZN40_INTERNAL_33d24d50_4_k_cu_aacd4d41_286204cuda3std3__45__cpo4cendE)
_ZN40_INTERNAL_33d24d50_4_k_cu_aacd4d41_286204cuda3std3__45__cpo4cendE:
	.zero		1
	.type		_ZN40_INTERNAL_33d24d50_4_k_cu_aacd4d41_286204cuda3std6ranges3__45__cpo4swapE,@object
	.size		_ZN40_INTERNAL_33d24d50_4_k_cu_aacd4d41_286204cuda3std6ranges3__45__cpo4swapE,(.L_10 - _ZN40_INTERNAL_33d24d50_4_k_cu_aacd4d41_286204cuda3std6ranges3__45__cpo4swapE)
_ZN40_INTERNAL_33d24d50_4_k_cu_aacd4d41_286204cuda3std6ranges3__45__cpo4swapE:
	.zero		1
.L_10:


//--------------------- .nv.constant0._ZN7cutlass13device_kernelINS_4gemm6kernel13GemmUniversalIN4cute5tupleIJiiiiEEENS1_10collective13CollectiveMmaINS1_35MainloopSm100TmaUmmaWarpSpecializedILi6ELi2ELi4ENS5_IJNS4_1CILi1EEENSA_ILi4EEESB_EEEEENS5_IJNSA_ILi128EEESF_NSA_ILi64EEEEEENS_6half_tENS5_IJSB_llEEESI_SJ_NS4_8TiledMMAINS4_8MMA_AtomIJNS4_20SM100_MMA_F16BF16_SSISI_SI_fLi128ELi128ELNS4_4UMMA5MajorE1ELSO_1ELNSN_7ScaleInE0ELSP_0EEEEEENS4_6LayoutINS5_IJSB_SB_SB_EEENS5_IJNSA_ILi0EEESU_SU_EEEEENS5_IJNS4_10UnderscoreESX_SX_EEEEENS4_23SM90_TMA_LOAD_MULTICASTENS4_14ComposedLayoutINS4_7SwizzleILi3ELi4ELi3EEENS4_18smem_ptr_flag_bitsILi16EEENSS_INS5_IJSG_NSA_ILi8EEEEEENS5_IJSB_SG_EEEEEEEvNS4_8identityENS4_13SM90_TMA_LOADES1A_vS1B_EENS_8epilogue10collective18CollectiveEpilogueINS1E_23Sm100TmaWarpSpecializedILi4ELi2ELi32ELb1ELb0EEEJSH_NS5_IJNSS_ISF_SB_EENSS_INSA_ILi32EEESB_EEEEESI_NS5_IJlSB_lEEESI_S1N_NS1E_6fusion15FusionCallbacksIS1I_NS1O_17LinearCombinationISI_fSI_fLNS_15FloatRoundStyleE2EEESH_S1M_JEEENS4_5SM1004TMEM4LOAD26SM100_TMEM_LOAD_32dp32b32xES1C_NS11_INS12_ILi2ELi4ELi3EEES15_NSS_INS5_IJS16_S1K_EEENS5_IJS1K_SB_EEEEEEENS4_39AutoVectorizingCopyWithAssumedAlignmentILi128EEENS4_14SM90_TMA_STOREES22_S24_S24_EEEvvEEEEvNT_6ParamsE --------------------------
	.section	.nv.constant0._ZN7cutlass13device_kernelINS_4gemm6kernel13GemmUniversalIN4cute5tupleIJiiiiEEENS1_10collective13CollectiveMmaINS1_35MainloopSm100TmaUmmaWarpSpecializedILi6ELi2ELi4ENS5_IJNS4_1CILi1EEENSA_ILi4EEESB_EEEEENS5_IJNSA_ILi128EEESF_NSA_ILi64EEEEEENS_6half_tENS5_IJSB_llEEESI_SJ_NS4_8TiledMMAINS4_8MMA_AtomIJNS4_20SM100_MMA_F16BF16_SSISI_SI_fLi128ELi128ELNS4_4UMMA5MajorE1ELSO_1ELNSN_7ScaleInE0ELSP_0EEEEEENS4_6LayoutINS5_IJSB_SB_SB_EEENS5_IJNSA_ILi0EEESU_SU_EEEEENS5_IJNS4_10UnderscoreESX_SX_EEEEENS4_23SM90_TMA_LOAD_MULTICASTENS4_14ComposedLayoutINS4_7SwizzleILi3ELi4ELi3EEENS4_18smem_ptr_flag_bitsILi16EEENSS_INS5_IJSG_NSA_ILi8EEEEEENS5_IJSB_SG_EEEEEEEvNS4_8identityENS4_13SM90_TMA_LOADES1A_vS1B_EENS_8epilogue10collective18CollectiveEpilogueINS1E_23Sm100TmaWarpSpecializedILi4ELi2ELi32ELb1ELb0EEEJSH_NS5_IJNSS_ISF_SB_EENSS_INSA_ILi32EEESB_EEEEESI_NS5_IJlSB_lEEESI_S1N_NS1E_6fusion15FusionCallbacksIS1I_NS1O_17LinearCombinationISI_fSI_fLNS_15FloatRoundStyleE2EEESH_S1M_JEEENS4_5SM1004TMEM4LOAD26SM100_TMEM_LOAD_32dp32b32xES1C_NS11_INS12_ILi2ELi4ELi3EEES15_NSS_INS5_IJS16_S1K_EEENS5_IJS1K_SB_EEEEEEENS4_39AutoVectorizingCopyWithAssumedAlignmentILi128EEENS4_14SM90_TMA_STOREES22_S24_S24_EEEvvEEEEvNT_6ParamsE,"a",@progbits
	.sectionflags	@""
	.align	4
.nv.constant0._ZN7cutlass13device_kernelINS_4gemm6kernel13GemmUniversalIN4cute5tupleIJiiiiEEENS1_10collective13CollectiveMmaINS1_35MainloopSm100TmaUmmaWarpSpecializedILi6ELi2ELi4ENS5_IJNS4_1CILi1EEENSA_ILi4EEESB_EEEEENS5_IJNSA_ILi128EEESF_NSA_ILi64EEEEEENS_6half_tENS5_IJSB_llEEESI_SJ_NS4_8TiledMMAINS4_8MMA_AtomIJNS4_20SM100_MMA_F16BF16_SSISI_SI_fLi128ELi128ELNS4_4UMMA5MajorE1ELSO_1ELNSN_7ScaleInE0ELSP_0EEEEEENS4_6LayoutINS5_IJSB_SB_SB_EEENS5_IJNSA_ILi0EEESU_SU_EEEEENS5_IJNS4_10UnderscoreESX_SX_EEEEENS4_23SM90_TMA_LOAD_MULTICASTENS4_14ComposedLayoutINS4_7SwizzleILi3ELi4ELi3EEENS4_18smem_ptr_flag_bitsILi16EEENSS_INS5_IJSG_NSA_ILi8EEEEEENS5_IJSB_SG_EEEEEEEvNS4_8identityENS4_13SM90_TMA_LOADES1A_vS1B_EENS_8epilogue10collective18CollectiveEpilogueINS1E_23Sm100TmaWarpSpecializedILi4ELi2ELi32ELb1ELb0EEEJSH_NS5_IJNSS_ISF_SB_EENSS_INSA_ILi32EEESB_EEEEESI_NS5_IJlSB_lEEESI_S1N_NS1E_6fusion15FusionCallbacksIS1I_NS1O_17LinearCombinationISI_fSI_fLNS_15FloatRoundStyleE2EEESH_S1M_JEEENS4_5SM1004TMEM4LOAD26SM100_TMEM_LOAD_32dp32b32xES1C_NS11_INS12_ILi2ELi4ELi3EEES15_NSS_INS5_IJS16_S1K_EEENS5_IJS1K_SB_EEEEEEENS4_39AutoVectorizingCopyWithAssumedAlignmentILi128EEENS4_14SM90_TMA_STOREES22_S24_S24_EEEvvEEEEvNT_6ParamsE:
	.zero		2944


//--------------------- SYMBOLS --------------------------

	.type		.nv.reservedSmem.offset0,@object
	.size		.nv.reservedSmem.offset0,0x4
	.type		.nv.reservedSmem.cap,@object
	.size		.nv.reservedSmem.cap,0x4
	.type		__assertfail,@function
